	.target	sm_100a

	.elftype	@"ET_EXEC"


//--------------------- .note.nv.tkinfo           --------------------------
	.section	.note.nv.tkinfo,"",@"SHT_NOTE"
	.sectionflags	@"SHF_NOTE_NV_TKINFO"
	.tkinfo
        /*0018*/ 	.word	0x00000002
        /*0030*/ 	.string	""
        /*0030*/ 	.string	"ptxas"
        /*0030*/ 	.string	"Cuda compilation tools, release 13.0, V13.0.88"
        /*0030*/ 	.string	"Build cuda_13.0.r13.0/compiler.36424714_0"
        /*0030*/ 	.string	"-arch sm_100a -m 64 "



//--------------------- .note.nv.cuinfo           --------------------------
	.section	.note.nv.cuinfo,"",@"SHT_NOTE"
	.sectionflags	@"SHF_NOTE_NV_CUINFO"
        /*0018*/ 	.short	0x0002
        /*001a*/ 	.short	0x0064
        /*001c*/ 	.short	0x0082
	.zero		2


//--------------------- .nv.info                  --------------------------
	.section	.nv.info,"",@"SHT_CUDA_INFO"
	.align	4


	//----- nvinfo : EIATTR_REGCOUNT
	.align		4
        /*0000*/ 	.byte	0x04, 0x2f
        /*0002*/ 	.short	(.L_19 - .L_18)
	.align		4
.L_18:
        /*0004*/ 	.word	index@(_ZN7cutlass13device_kernelINS_4conv6kernel13ConvUniversalINS1_16ConvProblemShapeILNS1_8OperatorE0ELi3EEENS1_10collective14CollectiveConvINS1_47MainloopSm100TmaUmmaWarpSpecializedImplicitGemmILS5_0ELi24ELi3ELi1ELi2EN4cute5tupleIJNSA_1CILi1EEESD_SD_EEEEENSB_IJNSC_ILi128EEESG_NSB_IJNSC_ILi32EEEEEEEEENS_12float_e4m3_tESK_NSA_8TiledMMAINSA_8MMA_AtomIJNSA_10MMA_TraitsINSA_19SM100_MMA_F8F6F4_SSEJSK_SK_fSG_SG_NSA_17integral_constantINSA_4UMMA5MajorELSR_0EEESS_NSP_INSQ_7ScaleInELST_0EEESU_EEEEEENSA_6LayoutISE_NSB_IJNSC_ILi0EEESY_SY_EEEEENSB_IJNSA_10UnderscoreES11_S11_EEEEENS7_6detail27Sm100ImplicitGemmTileTraitsINSA_20SM90_TMA_LOAD_IM2COLENSA_14ComposedLayoutINSA_7SwizzleILi1ELi4ELi3EEENSA_18smem_ptr_flag_bitsILi8EEENSX_INSB_IJNSC_ILi8EEESH_EEENSB_IJSH_SD_EEEEEEEvEENS15_INSA_13SM90_TMA_LOADES1G_vEEEENS_8epilogue10collective18CollectiveEpilogueINS1L_23Sm100TmaWarpSpecializedILi2ELi2ELi64ELb0ELb0EEEJSJ_NSB_IJNSX_ISG_SD_EENSX_INSC_ILi64EEESD_EEEEESK_NSB_IJNSB_IJllllEEESD_SY_EEESK_S1V_NS1L_6fusion15FusionCallbacksIS1P_NS1W_17LinearCombinationISK_fSK_fLNS_15FloatRoundStyleE2EEESJ_S1T_JEEENSA_5SM1004TMEM4LOAD26SM100_TMEM_LOAD_32dp32b64xES16_NS17_INS18_ILi2ELi4ELi3EEES1B_NSX_INSB_IJS1C_S1R_EEENSB_IJS1R_SD_EEEEEEENSA_39AutoVectorizingCopyWithAssumedAlignmentILi128EEENSA_21SM90_TMA_STORE_IM2COLES2A_S2C_S2C_EEEvvEEEEvNT_6ParamsE)
        /*0008*/ 	.word	0x000000d3


	//----- nvinfo : EIATTR_FRAME_SIZE
	.align		4
.L_19:
        /*000c*/ 	.byte	0x04, 0x11
        /*000e*/ 	.short	(.L_21 - .L_20)
	.align		4
.L_20:
        /*0010*/ 	.word	index@($__internal_2_$__cuda_sm10x_tcgen05_guardrail_trap_unallocated_columns_being_dealloced)
        /*0014*/ 	.word	0x00000008


	//----- nvinfo : EIATTR_FRAME_SIZE
	.align		4
.L_21:
        /*0018*/ 	.byte	0x04, 0x11
        /*001a*/ 	.short	(.L_23 - .L_22)
	.align		4
.L_22:
        /*001c*/ 	.word	index@($__internal_1_$__cuda_sm10x_tcgen05_guardrail_trap_phase_invalid_during_alloc)
        /*0020*/ 	.word	0x00000008


	//----- nvinfo : EIATTR_FRAME_SIZE
	.align		4
.L_23:
        /*0024*/ 	.byte	0x04, 0x11
        /*0026*/ 	.short	(.L_25 - .L_24)
	.align		4
.L_24:
        /*0028*/ 	.word	index@($__internal_0_$__cuda_sm10x_tcgen05_guardrail_trap_col_being_dealloced_not_returned_by_alloc)
        /*002c*/ 	.word	0x00000008


	//----- nvinfo : EIATTR_FRAME_SIZE
	.align		4
.L_25:
        /*0030*/ 	.byte	0x04, 0x11
        /*0032*/ 	.short	(.L_27 - .L_26)
	.align		4
.L_26:
        /*0034*/ 	.word	index@(_ZN7cutlass13device_kernelINS_4conv6kernel13ConvUniversalINS1_16ConvProblemShapeILNS1_8OperatorE0ELi3EEENS1_10collective14CollectiveConvINS1_47MainloopSm100TmaUmmaWarpSpecializedImplicitGemmILS5_0ELi24ELi3ELi1ELi2EN4cute5tupleIJNSA_1CILi1EEESD_SD_EEEEENSB_IJNSC_ILi128EEESG_NSB_IJNSC_ILi32EEEEEEEEENS_12float_e4m3_tESK_NSA_8TiledMMAINSA_8MMA_AtomIJNSA_10MMA_TraitsINSA_19SM100_MMA_F8F6F4_SSEJSK_SK_fSG_SG_NSA_17integral_constantINSA_4UMMA5MajorELSR_0EEESS_NSP_INSQ_7ScaleInELST_0EEESU_EEEEEENSA_6LayoutISE_NSB_IJNSC_ILi0EEESY_SY_EEEEENSB_IJNSA_10UnderscoreES11_S11_EEEEENS7_6detail27Sm100ImplicitGemmTileTraitsINSA_20SM90_TMA_LOAD_IM2COLENSA_14ComposedLayoutINSA_7SwizzleILi1ELi4ELi3EEENSA_18smem_ptr_flag_bitsILi8EEENSX_INSB_IJNSC_ILi8EEESH_EEENSB_IJSH_SD_EEEEEEEvEENS15_INSA_13SM90_TMA_LOADES1G_vEEEENS_8epilogue10collective18CollectiveEpilogueINS1L_23Sm100TmaWarpSpecializedILi2ELi2ELi64ELb0ELb0EEEJSJ_NSB_IJNSX_ISG_SD_EENSX_INSC_ILi64EEESD_EEEEESK_NSB_IJNSB_IJllllEEESD_SY_EEESK_S1V_NS1L_6fusion15FusionCallbacksIS1P_NS1W_17LinearCombinationISK_fSK_fLNS_15FloatRoundStyleE2EEESJ_S1T_JEEENSA_5SM1004TMEM4LOAD26SM100_TMEM_LOAD_32dp32b64xES16_NS17_INS18_ILi2ELi4ELi3EEES1B_NSX_INSB_IJS1C_S1R_EEENSB_IJS1R_SD_EEEEEEENSA_39AutoVectorizingCopyWithAssumedAlignmentILi128EEENSA_21SM90_TMA_STORE_IM2COLES2A_S2C_S2C_EEEvvEEEEvNT_6ParamsE)
        /*0038*/ 	.word	0x00000008


	//----- nvinfo : EIATTR_MIN_STACK_SIZE
	.align		4
.L_27:
        /*003c*/ 	.byte	0x04, 0x12
        /*003e*/ 	.short	(.L_29 - .L_28)
	.align		4
.L_28:
        /*0040*/ 	.word	index@(_ZN7cutlass13device_kernelINS_4conv6kernel13ConvUniversalINS1_16ConvProblemShapeILNS1_8OperatorE0ELi3EEENS1_10collective14CollectiveConvINS1_47MainloopSm100TmaUmmaWarpSpecializedImplicitGemmILS5_0ELi24ELi3ELi1ELi2EN4cute5tupleIJNSA_1CILi1EEESD_SD_EEEEENSB_IJNSC_ILi128EEESG_NSB_IJNSC_ILi32EEEEEEEEENS_12float_e4m3_tESK_NSA_8TiledMMAINSA_8MMA_AtomIJNSA_10MMA_TraitsINSA_19SM100_MMA_F8F6F4_SSEJSK_SK_fSG_SG_NSA_17integral_constantINSA_4UMMA5MajorELSR_0EEESS_NSP_INSQ_7ScaleInELST_0EEESU_EEEEEENSA_6LayoutISE_NSB_IJNSC_ILi0EEESY_SY_EEEEENSB_IJNSA_10UnderscoreES11_S11_EEEEENS7_6detail27Sm100ImplicitGemmTileTraitsINSA_20SM90_TMA_LOAD_IM2COLENSA_14ComposedLayoutINSA_7SwizzleILi1ELi4ELi3EEENSA_18smem_ptr_flag_bitsILi8EEENSX_INSB_IJNSC_ILi8EEESH_EEENSB_IJSH_SD_EEEEEEEvEENS15_INSA_13SM90_TMA_LOADES1G_vEEEENS_8epilogue10collective18CollectiveEpilogueINS1L_23Sm100TmaWarpSpecializedILi2ELi2ELi64ELb0ELb0EEEJSJ_NSB_IJNSX_ISG_SD_EENSX_INSC_ILi64EEESD_EEEEESK_NSB_IJNSB_IJllllEEESD_SY_EEESK_S1V_NS1L_6fusion15FusionCallbacksIS1P_NS1W_17LinearCombinationISK_fSK_fLNS_15FloatRoundStyleE2EEESJ_S1T_JEEENSA_5SM1004TMEM4LOAD26SM100_TMEM_LOAD_32dp32b64xES16_NS17_INS18_ILi2ELi4ELi3EEES1B_NSX_INSB_IJS1C_S1R_EEENSB_IJS1R_SD_EEEEEEENSA_39AutoVectorizingCopyWithAssumedAlignmentILi128EEENSA_21SM90_TMA_STORE_IM2COLES2A_S2C_S2C_EEEvvEEEEvNT_6ParamsE)
        /*0044*/ 	.word	0x00000008
.L_29:


//--------------------- .nv.compat                --------------------------
	.section	.nv.compat,"",@"SHT_CUDA_COMPAT_INFO"
	.align	4
        /*0000*/ 	.byte	0x02, 0x09, 0x01, 0x00, 0x02, 0x02, 0x02, 0x00, 0x02, 0x05, 0x05, 0x00, 0x03, 0x07, 0x01, 0x01
        /*0010*/ 	.byte	0x02, 0x03, 0x01, 0x00, 0x02, 0x06, 0x01, 0x00, 0x04, 0x0b, 0x08, 0x00, 0x09, 0x00, 0x00, 0x00
        /*0020*/ 	.byte	0x00, 0x00, 0x00, 0x00


//--------------------- .nv.info._ZN7cutlass13device_kernelINS_4conv6kernel13ConvUniversalINS1_16ConvProblemShapeILNS1_8OperatorE0ELi3EEENS1_10collective14CollectiveConvINS1_47MainloopSm100TmaUmmaWarpSpecializedImplicitGemmILS5_0ELi24ELi3ELi1ELi2EN4cute5tupleIJNSA_1CILi1EEESD_SD_EEEEENSB_IJNSC_ILi128EEESG_NSB_IJNSC_ILi32EEEEEEEEENS_12float_e4m3_tESK_NSA_8TiledMMAINSA_8MMA_AtomIJNSA_10MMA_TraitsINSA_19SM100_MMA_F8F6F4_SSEJSK_SK_fSG_SG_NSA_17integral_constantINSA_4UMMA5MajorELSR_0EEESS_NSP_INSQ_7ScaleInELST_0EEESU_EEEEEENSA_6LayoutISE_NSB_IJNSC_ILi0EEESY_SY_EEEEENSB_IJNSA_10UnderscoreES11_S11_EEEEENS7_6detail27Sm100ImplicitGemmTileTraitsINSA_20SM90_TMA_LOAD_IM2COLENSA_14ComposedLayoutINSA_7SwizzleILi1ELi4ELi3EEENSA_18smem_ptr_flag_bitsILi8EEENSX_INSB_IJNSC_ILi8EEESH_EEENSB_IJSH_SD_EEEEEEEvEENS15_INSA_13SM90_TMA_LOADES1G_vEEEENS_8epilogue10collective18CollectiveEpilogueINS1L_23Sm100TmaWarpSpecializedILi2ELi2ELi64ELb0ELb0EEEJSJ_NSB_IJNSX_ISG_SD_EENSX_INSC_ILi64EEESD_EEEEESK_NSB_IJNSB_IJllllEEESD_SY_EEESK_S1V_NS1L_6fusion15FusionCallbacksIS1P_NS1W_17LinearCombinationISK_fSK_fLNS_15FloatRoundStyleE2EEESJ_S1T_JEEENSA_5SM1004TMEM4LOAD26SM100_TMEM_LOAD_32dp32b64xES16_NS17_INS18_ILi2ELi4ELi3EEES1B_NSX_INSB_IJS1C_S1R_EEENSB_IJS1R_SD_EEEEEEENSA_39AutoVectorizingCopyWithAssumedAlignmentILi128EEENSA_21SM90_TMA_STORE_IM2COLES2A_S2C_S2C_EEEvvEEEEvNT_6ParamsE --------------------------
	.section	.nv.info._ZN7cutlass13device_kernelINS_4conv6kernel13ConvUniversalINS1_16ConvProblemShapeILNS1_8OperatorE0ELi3EEENS1_10collective14CollectiveConvINS1_47MainloopSm100TmaUmmaWarpSpecializedImplicitGemmILS5_0ELi24ELi3ELi1ELi2EN4cute5tupleIJNSA_1CILi1EEESD_SD_EEEEENSB_IJNSC_ILi128EEESG_NSB_IJNSC_ILi32EEEEEEEEENS_12float_e4m3_tESK_NSA_8TiledMMAINSA_8MMA_AtomIJNSA_10MMA_TraitsINSA_19SM100_MMA_F8F6F4_SSEJSK_SK_fSG_SG_NSA_17integral_constantINSA_4UMMA5MajorELSR_0EEESS_NSP_INSQ_7ScaleInELST_0EEESU_EEEEEENSA_6LayoutISE_NSB_IJNSC_ILi0EEESY_SY_EEEEENSB_IJNSA_10UnderscoreES11_S11_EEEEENS7_6detail27Sm100ImplicitGemmTileTraitsINSA_20SM90_TMA_LOAD_IM2COLENSA_14ComposedLayoutINSA_7SwizzleILi1ELi4ELi3EEENSA_18smem_ptr_flag_bitsILi8EEENSX_INSB_IJNSC_ILi8EEESH_EEENSB_IJSH_SD_EEEEEEEvEENS15_INSA_13SM90_TMA_LOADES1G_vEEEENS_8epilogue10collective18CollectiveEpilogueINS1L_23Sm100TmaWarpSpecializedILi2ELi2ELi64ELb0ELb0EEEJSJ_NSB_IJNSX_ISG_SD_EENSX_INSC_ILi64EEESD_EEEEESK_NSB_IJNSB_IJllllEEESD_SY_EEESK_S1V_NS1L_6fusion15FusionCallbacksIS1P_NS1W_17LinearCombinationISK_fSK_fLNS_15FloatRoundStyleE2EEESJ_S1T_JEEENSA_5SM1004TMEM4LOAD26SM100_TMEM_LOAD_32dp32b64xES16_NS17_INS18_ILi2ELi4ELi3EEES1B_NSX_INSB_IJS1C_S1R_EEENSB_IJS1R_SD_EEEEEEENSA_39AutoVectorizingCopyWithAssumedAlignmentILi128EEENSA_21SM90_TMA_STORE_IM2COLES2A_S2C_S2C_EEEvvEEEEvNT_6ParamsE,"",@"SHT_CUDA_INFO"
	.sectionflags	@""
	.align	4


	//----- nvinfo : EIATTR_CUDA_API_VERSION
	.align		4
        /*0000*/ 	.byte	0x04, 0x37
        /*0002*/ 	.short	(.L_31 - .L_30)
.L_30:
        /*0004*/ 	.word	0x00000082


	//----- nvinfo : EIATTR_KPARAM_INFO
	.align		4
.L_31:
        /*0008*/ 	.byte	0x04, 0x17
        /*000a*/ 	.short	(.L_33 - .L_32)
.L_32:
        /*000c*/ 	.word	0x00000000
        /*0010*/ 	.short	0x0000
        /*0012*/ 	.short	0x0000
        /*0014*/ 	.byte	0x00, 0xf0, 0x01, 0x24


	//----- nvinfo : EIATTR_AT_ENTRY_FRAGMENTS
	.align		4
.L_33:
        /*0018*/ 	.byte	0x04, 0x4f
        /*001a*/ 	.short	(.L_35 - .L_34)


	//   ....[0]....
.L_34:
        /*001c*/ 	.word	0x00000006


	//----- nvinfo : EIATTR_RESERVED_SMEM_USED
	.align		4
.L_35:
        /*0020*/ 	.byte	0x01, 0x41
	.zero		2


	//----- nvinfo : EIATTR_SPARSE_MMA_MASK
	.align		4
        /*0024*/ 	.byte	0x03, 0x50
        /*0026*/ 	.short	0x0000


	//----- nvinfo : EIATTR_TCGEN05_1CTA_USED
	.align		4
        /*0028*/ 	.byte	0x01, 0x51
	.zero		2


	//----- nvinfo : EIATTR_MAXREG_COUNT
	.align		4
        /*002c*/ 	.byte	0x03, 0x1b
        /*002e*/ 	.short	0x00ff


	//----- nvinfo : EIATTR_NUM_BARRIERS
	.align		4
        /*0030*/ 	.byte	0x02, 0x4c
        /*0032*/ 	.byte	0x07
	.zero		1


	//----- nvinfo : EIATTR_EXTERNS
	.align		4
        /*0034*/ 	.byte	0x04, 0x0f
        /*0036*/ 	.short	(.L_37 - .L_36)


	//   ....[0]....
	.align		4
.L_36:
        /*0038*/ 	.word	index@(__assertfail)


	//----- nvinfo : EIATTR_MERCURY_ISA_VERSION
	.align		4
.L_37:
        /*003c*/ 	.byte	0x03, 0x5f
        /*003e*/ 	.short	0x0101


	//----- nvinfo : EIATTR_INT_WARP_WIDE_INSTR_OFFSETS
	.align		4
        /*0040*/ 	.byte	0x04, 0x31
        /*0042*/ 	.short	(.L_39 - .L_38)


	//   ....[0]....
.L_38:
        /*0044*/ 	.word	0x000048c0


	//   ....[1]....
        /*0048*/ 	.word	0x000048e0


	//   ....[2]....
        /*004c*/ 	.word	0x00004910


	//   ....[3]....
        /*0050*/ 	.word	0x00005660


	//   ....[4]....
        /*0054*/ 	.word	0x000056f0


	//   ....[5]....
        /*0058*/ 	.word	0x000057f0


	//   ....[6]....
        /*005c*/ 	.word	0x000058f0


	//----- nvinfo : EIATTR_COOP_GROUP_MASK_REGIDS
	.align		4
.L_39:
        /*0060*/ 	.byte	0x04, 0x29
        /*0062*/ 	.short	(.L_41 - .L_40)


	//   ....[0]....
.L_40:
        /*0064*/ 	.word	0xffffffff


	//   ....[1]....
        /*0068*/ 	.word	0xffffffff


	//   ....[2]....
        /*006c*/ 	.word	0xffffffff


	//   ....[3]....
        /*0070*/ 	.word	0xffffffff


	//   ....[4]....
        /*0074*/ 	.word	0xffffffff


	//   ....[5]....
        /*0078*/ 	.word	0xffffffff


	//   ....[6]....
        /*007c*/ 	.word	0xffffffff


	//   ....[7]....
        /*0080*/ 	.word	0xffffffff


	//   ....[8]....
        /*0084*/ 	.word	0xffffffff


	//   ....[9]....
        /*0088*/ 	.word	0xffffffff


	//   ....[10]....
        /*008c*/ 	.word	0xffffffff


	//   ....[11]....
        /*0090*/ 	.word	0xffffffff


	//----- nvinfo : EIATTR_COOP_GROUP_INSTR_OFFSETS
	.align		4
.L_41:
        /*0094*/ 	.byte	0x04, 0x28
        /*0096*/ 	.short	(.L_43 - .L_42)


	//   ....[0]....
.L_42:
        /*0098*/ 	.word	0x00000090


	//   ....[1]....
        /*009c*/ 	.word	0x00000500


	//   ....[2]....
        /*00a0*/ 	.word	0x00000920


	//   ....[3]....
        /*00a4*/ 	.word	0x00000a80


	//   ....[4]....
        /*00a8*/ 	.word	0x00000b80


	//   ....[5]....
        /*00ac*/ 	.word	0x00000cd0


	//   ....[6]....
        /*00b0*/ 	.word	0x000024d0


	//   ....[7]....
        /*00b4*/ 	.word	0x00003db0


	//   ....[8]....
        /*00b8*/ 	.word	0x00003fc0


	//   ....[9]....
        /*00bc*/ 	.word	0x00003ff0


	//   ....[10]....
        /*00c0*/ 	.word	0x000047a0


	//   ....[11]....
        /*00c4*/ 	.word	0x000049e0


	//----- nvinfo : EIATTR_VRC_CTA_INIT_COUNT
	.align		4
.L_43:
        /*00c8*/ 	.byte	0x02, 0x4a
        /*00ca*/ 	.byte	0x80
	.zero		1


	//----- nvinfo : EIATTR_SYSCALL_OFFSETS
	.align		4
        /*00cc*/ 	.byte	0x04, 0x46
        /*00ce*/ 	.short	(.L_45 - .L_44)


	//   ....[0]....
.L_44:
        /*00d0*/ 	.word	0x00006510


	//   ....[1]....
        /*00d4*/ 	.word	0x00006650


	//   ....[2]....
        /*00d8*/ 	.word	0x00007110


	//   ....[3]....
        /*00dc*/ 	.word	0x00008750


	//----- nvinfo : EIATTR_MBARRIER_INSTR_OFFSETS
	.align		4
.L_45:
        /*00e0*/ 	.byte	0x04, 0x39
        /*00e2*/ 	.short	(.L_47 - .L_46)


	//   ....[0]....
.L_46:
        /*00e4*/ 	.word	0x00000600
        /*00e8*/ 	.word	0x000000ff
        /*00ec*/ 	.word	0x00000000
        /*00f0*/ 	.short	0x0100
        /*00f2*/ 	.byte	0x04
	.zero		1


	//   ....[1]....
        /*00f4*/ 	.word	0x00000610
        /*00f8*/ 	.word	0x000000ff
        /*00fc*/ 	.word	0x000000c0
        /*0100*/ 	.short	0x0100
        /*0102*/ 	.byte	0x04
	.zero		1


	//   ....[2]....
        /*0104*/ 	.word	0x00000620
        /*0108*/ 	.word	0x000000ff
        /*010c*/ 	.word	0x00000008
        /*0110*/ 	.short	0x0100
        /*0112*/ 	.byte	0x04
	.zero		1


	//   ....[3]....
        /*0114*/ 	.word	0x00000630
        /*0118*/ 	.word	0x000000ff
        /*011c*/ 	.word	0x000000c8
        /*0120*/ 	.short	0x0100
        /*0122*/ 	.byte	0x04
	.zero		1


	//   ....[4]....
        /*0124*/ 	.word	0x00000640
        /*0128*/ 	.word	0x000000ff
        /*012c*/ 	.word	0x00000010
        /*0130*/ 	.short	0x0100
        /*0132*/ 	.byte	0x04
	.zero		1


	//   ....[5]....
        /*0134*/ 	.word	0x00000650
        /*0138*/ 	.word	0x000000ff
        /*013c*/ 	.word	0x000000d0
        /*0140*/ 	.short	0x0100
        /*0142*/ 	.byte	0x04
	.zero		1


	//   ....[6]....
        /*0144*/ 	.word	0x00000660
        /*0148*/ 	.word	0x000000ff
        /*014c*/ 	.word	0x00000018
        /*0150*/ 	.short	0x0100
        /*0152*/ 	.byte	0x04
	.zero		1


	//   ....[7]....
        /*0154*/ 	.word	0x00000670
        /*0158*/ 	.word	0x000000ff
        /*015c*/ 	.word	0x000000d8
        /*0160*/ 	.short	0x0100
        /*0162*/ 	.byte	0x04
	.zero		1


	//   ....[8]....
        /*0164*/ 	.word	0x00000680
        /*0168*/ 	.word	0x000000ff
        /*016c*/ 	.word	0x00000020
        /*0170*/ 	.short	0x0100
        /*0172*/ 	.byte	0x04
	.zero		1


	//   ....[9]....
        /*0174*/ 	.word	0x00000690
        /*0178*/ 	.word	0x000000ff
        /*017c*/ 	.word	0x000000e0
        /*0180*/ 	.short	0x0100
        /*0182*/ 	.byte	0x04
	.zero		1


	//   ....[10]....
        /*0184*/ 	.word	0x000006a0
        /*0188*/ 	.word	0x000000ff
        /*018c*/ 	.word	0x00000028
        /*0190*/ 	.short	0x0100
        /*0192*/ 	.byte	0x04
	.zero		1


	//   ....[11]....
        /*0194*/ 	.word	0x000006b0
        /*0198*/ 	.word	0x000000ff
        /*019c*/ 	.word	0x000000e8
        /*01a0*/ 	.short	0x0100
        /*01a2*/ 	.byte	0x04
	.zero		1


	//   ....[12]....
        /*01a4*/ 	.word	0x000006c0
        /*01a8*/ 	.word	0x000000ff
        /*01ac*/ 	.word	0x00000030
        /*01b0*/ 	.short	0x0100
        /*01b2*/ 	.byte	0x04
	.zero		1


	//   ....[13]....
        /*01b4*/ 	.word	0x000006d0
        /*01b8*/ 	.word	0x000000ff
        /*01bc*/ 	.word	0x000000f0
        /*01c0*/ 	.short	0x0100
        /*01c2*/ 	.byte	0x04
	.zero		1


	//   ....[14]....
        /*01c4*/ 	.word	0x000006e0
        /*01c8*/ 	.word	0x000000ff
        /*01cc*/ 	.word	0x00000038
        /*01d0*/ 	.short	0x0100
        /*01d2*/ 	.byte	0x04
	.zero		1


	//   ....[15]....
        /*01d4*/ 	.word	0x000006f0
        /*01d8*/ 	.word	0x000000ff
        /*01dc*/ 	.word	0x000000f8
        /*01e0*/ 	.short	0x0100
        /*01e2*/ 	.byte	0x04
	.zero		1


	//   ....[16]....
        /*01e4*/ 	.word	0x00000700
        /*01e8*/ 	.word	0x000000ff
        /*01ec*/ 	.word	0x00000040
        /*01f0*/ 	.short	0x0100
        /*01f2*/ 	.byte	0x04
	.zero		1


	//   ....[17]....
        /*01f4*/ 	.word	0x00000710
        /*01f8*/ 	.word	0x000000ff
        /*01fc*/ 	.word	0x00000100
        /*0200*/ 	.short	0x0100
        /*0202*/ 	.byte	0x04
	.zero		1


	//   ....[18]....
        /*0204*/ 	.word	0x00000720
        /*0208*/ 	.word	0x000000ff
        /*020c*/ 	.word	0x00000048
        /*0210*/ 	.short	0x0100
        /*0212*/ 	.byte	0x04
	.zero		1


	//   ....[19]....
        /*0214*/ 	.word	0x00000730
        /*0218*/ 	.word	0x000000ff
        /*021c*/ 	.word	0x00000108
        /*0220*/ 	.short	0x0100
        /*0222*/ 	.byte	0x04
	.zero		1


	//   ....[20]....
        /*0224*/ 	.word	0x00000740
        /*0228*/ 	.word	0x000000ff
        /*022c*/ 	.word	0x00000050
        /*0230*/ 	.short	0x0100
        /*0232*/ 	.byte	0x04
	.zero		1


	//   ....[21]....
        /*0234*/ 	.word	0x00000750
        /*0238*/ 	.word	0x000000ff
        /*023c*/ 	.word	0x00000110
        /*0240*/ 	.short	0x0100
        /*0242*/ 	.byte	0x04
	.zero		1


	//   ....[22]....
        /*0244*/ 	.word	0x00000760
        /*0248*/ 	.word	0x000000ff
        /*024c*/ 	.word	0x00000058
        /*0250*/ 	.short	0x0100
        /*0252*/ 	.byte	0x04
	.zero		1


	//   ....[23]....
        /*0254*/ 	.word	0x00000770
        /*0258*/ 	.word	0x000000ff
        /*025c*/ 	.word	0x00000118
        /*0260*/ 	.short	0x0100
        /*0262*/ 	.byte	0x04
	.zero		1


	//   ....[24]....
        /*0264*/ 	.word	0x00000780
        /*0268*/ 	.word	0x000000ff
        /*026c*/ 	.word	0x00000060
        /*0270*/ 	.short	0x0100
        /*0272*/ 	.byte	0x04
	.zero		1


	//   ....[25]....
        /*0274*/ 	.word	0x00000790
        /*0278*/ 	.word	0x000000ff
        /*027c*/ 	.word	0x00000120
        /*0280*/ 	.short	0x0100
        /*0282*/ 	.byte	0x04
	.zero		1


	//   ....[26]....
        /*0284*/ 	.word	0x000007a0
        /*0288*/ 	.word	0x000000ff
        /*028c*/ 	.word	0x00000068
        /*0290*/ 	.short	0x0100
        /*0292*/ 	.byte	0x04
	.zero		1


	//   ....[27]....
        /*0294*/ 	.word	0x000007b0
        /*0298*/ 	.word	0x000000ff
        /*029c*/ 	.word	0x00000128
        /*02a0*/ 	.short	0x0100
        /*02a2*/ 	.byte	0x04
	.zero		1


	//   ....[28]....
        /*02a4*/ 	.word	0x000007c0
        /*02a8*/ 	.word	0x000000ff
        /*02ac*/ 	.word	0x00000070
        /*02b0*/ 	.short	0x0100
        /*02b2*/ 	.byte	0x04
	.zero		1


	//   ....[29]....
        /*02b4*/ 	.word	0x000007d0
        /*02b8*/ 	.word	0x000000ff
        /*02bc*/ 	.word	0x00000130
        /*02c0*/ 	.short	0x0100
        /*02c2*/ 	.byte	0x04
	.zero		1


	//   ....[30]....
        /*02c4*/ 	.word	0x000007e0
        /*02c8*/ 	.word	0x000000ff
        /*02cc*/ 	.word	0x00000078
        /*02d0*/ 	.short	0x0100
        /*02d2*/ 	.byte	0x04
	.zero		1


	//   ....[31]....
        /*02d4*/ 	.word	0x000007f0
        /*02d8*/ 	.word	0x000000ff
        /*02dc*/ 	.word	0x00000138
        /*02e0*/ 	.short	0x0100
        /*02e2*/ 	.byte	0x04
	.zero		1


	//   ....[32]....
        /*02e4*/ 	.word	0x00000800
        /*02e8*/ 	.word	0x000000ff
        /*02ec*/ 	.word	0x00000080
        /*02f0*/ 	.short	0x0100
        /*02f2*/ 	.byte	0x04
	.zero		1


	//   ....[33]....
        /*02f4*/ 	.word	0x00000810
        /*02f8*/ 	.word	0x000000ff
        /*02fc*/ 	.word	0x00000140
        /*0300*/ 	.short	0x0100
        /*0302*/ 	.byte	0x04
	.zero		1


	//   ....[34]....
        /*0304*/ 	.word	0x00000820
        /*0308*/ 	.word	0x000000ff
        /*030c*/ 	.word	0x00000088
        /*0310*/ 	.short	0x0100
        /*0312*/ 	.byte	0x04
	.zero		1


	//   ....[35]....
        /*0314*/ 	.word	0x00000830
        /*0318*/ 	.word	0x000000ff
        /*031c*/ 	.word	0x00000148
        /*0320*/ 	.short	0x0100
        /*0322*/ 	.byte	0x04
	.zero		1


	//   ....[36]....
        /*0324*/ 	.word	0x00000840
        /*0328*/ 	.word	0x000000ff
        /*032c*/ 	.word	0x00000090
        /*0330*/ 	.short	0x0100
        /*0332*/ 	.byte	0x04
	.zero		1


	//   ....[37]....
        /*0334*/ 	.word	0x00000850
        /*0338*/ 	.word	0x000000ff
        /*033c*/ 	.word	0x00000150
        /*0340*/ 	.short	0x0100
        /*0342*/ 	.byte	0x04
	.zero		1


	//   ....[38]....
        /*0344*/ 	.word	0x00000860
        /*0348*/ 	.word	0x000000ff
        /*034c*/ 	.word	0x00000098
        /*0350*/ 	.short	0x0100
        /*0352*/ 	.byte	0x04
	.zero		1


	//   ....[39]....
        /*0354*/ 	.word	0x00000870
        /*0358*/ 	.word	0x000000ff
        /*035c*/ 	.word	0x00000158
        /*0360*/ 	.short	0x0100
        /*0362*/ 	.byte	0x04
	.zero		1


	//   ....[40]....
        /*0364*/ 	.word	0x00000880
        /*0368*/ 	.word	0x000000ff
        /*036c*/ 	.word	0x000000a0
        /*0370*/ 	.short	0x0100
        /*0372*/ 	.byte	0x04
	.zero		1


	//   ....[41]....
        /*0374*/ 	.word	0x00000890
        /*0378*/ 	.word	0x000000ff
        /*037c*/ 	.word	0x00000160
        /*0380*/ 	.short	0x0100
        /*0382*/ 	.byte	0x04
	.zero		1


	//   ....[42]....
        /*0384*/ 	.word	0x000008a0
        /*0388*/ 	.word	0x000000ff
        /*038c*/ 	.word	0x000000a8
        /*0390*/ 	.short	0x0100
        /*0392*/ 	.byte	0x04
	.zero		1


	//   ....[43]....
        /*0394*/ 	.word	0x000008b0
        /*0398*/ 	.word	0x000000ff
        /*039c*/ 	.word	0x00000168
        /*03a0*/ 	.short	0x0100
        /*03a2*/ 	.byte	0x04
	.zero		1


	//   ....[44]....
        /*03a4*/ 	.word	0x000008c0
        /*03a8*/ 	.word	0x000000ff
        /*03ac*/ 	.word	0x000000b0
        /*03b0*/ 	.short	0x0100
        /*03b2*/ 	.byte	0x04
	.zero		1


	//   ....[45]....
        /*03b4*/ 	.word	0x000008d0
        /*03b8*/ 	.word	0x000000ff
        /*03bc*/ 	.word	0x00000170
        /*03c0*/ 	.short	0x0100
        /*03c2*/ 	.byte	0x04
	.zero		1


	//   ....[46]....
        /*03c4*/ 	.word	0x000008e0
        /*03c8*/ 	.word	0x000000ff
        /*03cc*/ 	.word	0x000000b8
        /*03d0*/ 	.short	0x0100
        /*03d2*/ 	.byte	0x04
	.zero		1


	//   ....[47]....
        /*03d4*/ 	.word	0x000008f0
        /*03d8*/ 	.word	0x000000ff
        /*03dc*/ 	.word	0x00000178
        /*03e0*/ 	.short	0x0100
        /*03e2*/ 	.byte	0x04
	.zero		1


	//   ....[48]....
        /*03e4*/ 	.word	0x00000a30
        /*03e8*/ 	.word	0x000000ff
        /*03ec*/ 	.word	0x00000180
        /*03f0*/ 	.short	0x0100
        /*03f2*/ 	.byte	0x04
	.zero		1


	//   ....[49]....
        /*03f4*/ 	.word	0x00000a40
        /*03f8*/ 	.word	0x000000ff
        /*03fc*/ 	.word	0x00000190
        /*0400*/ 	.short	0x0100
        /*0402*/ 	.byte	0x04
	.zero		1


	//   ....[50]....
        /*0404*/ 	.word	0x00000a50
        /*0408*/ 	.word	0x000000ff
        /*040c*/ 	.word	0x00000188
        /*0410*/ 	.short	0x0100
        /*0412*/ 	.byte	0x04
	.zero		1


	//   ....[51]....
        /*0414*/ 	.word	0x00000a60
        /*0418*/ 	.word	0x000000ff
        /*041c*/ 	.word	0x00000198
        /*0420*/ 	.short	0x0100
        /*0422*/ 	.byte	0x04
	.zero		1


	//   ....[52]....
        /*0424*/ 	.word	0x00000b50
        /*0428*/ 	.word	0x000000ff
        /*042c*/ 	.word	0x000001a0
        /*0430*/ 	.short	0x0100
        /*0432*/ 	.byte	0x06
	.zero		1


	//   ....[53]....
        /*0434*/ 	.word	0x00000b60
        /*0438*/ 	.word	0x000000ff
        /*043c*/ 	.word	0x000001a8
        /*0440*/ 	.short	0x0100
        /*0442*/ 	.byte	0x06
	.zero		1


	//   ....[54]....
        /*0444*/ 	.word	0x00000ca0
        /*0448*/ 	.word	0x000000ff
        /*044c*/ 	.word	0x000001b0
        /*0450*/ 	.short	0x0100
        /*0452*/ 	.byte	0x06
	.zero		1


	//   ....[55]....
        /*0454*/ 	.word	0x00000cb0
        /*0458*/ 	.word	0x000000ff
        /*045c*/ 	.word	0x000001b8
        /*0460*/ 	.short	0x0100
        /*0462*/ 	.byte	0x06
	.zero		1


	//   ....[56]....
        /*0464*/ 	.word	0x00000e00
        /*0468*/ 	.word	0x000000ff
        /*046c*/ 	.word	0x000001c0
        /*0470*/ 	.short	0x0100
        /*0472*/ 	.byte	0x04
	.zero		1


	//   ....[57]....
        /*0474*/ 	.word	0x00000e10
        /*0478*/ 	.word	0x000000ff
        /*047c*/ 	.word	0x000001d0
        /*0480*/ 	.short	0x0100
        /*0482*/ 	.byte	0x04
	.zero		1


	//   ....[58]....
        /*0484*/ 	.word	0x00000e20
        /*0488*/ 	.word	0x000000ff
        /*048c*/ 	.word	0x000001c8
        /*0490*/ 	.short	0x0100
        /*0492*/ 	.byte	0x04
	.zero		1


	//   ....[59]....
        /*0494*/ 	.word	0x00000e30
        /*0498*/ 	.word	0x000000ff
        /*049c*/ 	.word	0x000001d8
        /*04a0*/ 	.short	0x0100
        /*04a2*/ 	.byte	0x04
	.zero		1


	//   ....[60]....
        /*04a4*/ 	.word	0x000017b0
        /*04a8*/ 	.word	0x000000ff
        /*04ac*/ 	.word	0x000000c0
        /*04b0*/ 	.short	0x010a
        /*04b2*/ 	.byte	0x04
	.zero		1


	//   ....[61]....
        /*04b4*/ 	.word	0x00001ac0
        /*04b8*/ 	.word	0x000000ff
        /*04bc*/ 	.word	0x000000c0
        /*04c0*/ 	.short	0x010a
        /*04c2*/ 	.byte	0x09
	.zero		1


	//   ....[62]....
        /*04c4*/ 	.word	0x00001c30
        /*04c8*/ 	.word	0x000000ff
        /*04cc*/ 	.word	0x000000c0
        /*04d0*/ 	.short	0x010a
        /*04d2*/ 	.byte	0x08
	.zero		1


	//   ....[63]....
        /*04d4*/ 	.word	0x00001e40
        /*04d8*/ 	.word	0x000000ff
        /*04dc*/ 	.word	0x000001a8
        /*04e0*/ 	.short	0x0101
        /*04e2*/ 	.byte	0x24
	.zero		1


	//   ....[64]....
        /*04e4*/ 	.word	0x00001e70
        /*04e8*/ 	.word	0x000000ff
        /*04ec*/ 	.word	0x000000c0
        /*04f0*/ 	.short	0x010a
        /*04f2*/ 	.byte	0x04
	.zero		1


	//   ....[65]....
        /*04f4*/ 	.word	0x00002150
        /*04f8*/ 	.word	0x000000ff
        /*04fc*/ 	.word	0x000000c0
        /*0500*/ 	.short	0x010a
        /*0502*/ 	.byte	0x09
	.zero		1


	//   ....[66]....
        /*0504*/ 	.word	0x000022c0
        /*0508*/ 	.word	0x000000ff
        /*050c*/ 	.word	0x000000c0
        /*0510*/ 	.short	0x010a
        /*0512*/ 	.byte	0x08
	.zero		1


	//   ....[67]....
        /*0514*/ 	.word	0x000024e0
        /*0518*/ 	.word	0x000000ff
        /*051c*/ 	.word	0x000001b0
        /*0520*/ 	.short	0x010a
        /*0522*/ 	.byte	0x24
	.zero		1


	//   ....[68]....
        /*0524*/ 	.word	0x000025a0
        /*0528*/ 	.word	0x000000ff
        /*052c*/ 	.word	0x00000000
        /*0530*/ 	.short	0x0101
        /*0532*/ 	.byte	0x04
	.zero		1


	//   ....[69]....
        /*0534*/ 	.word	0x00002ba0
        /*0538*/ 	.word	0x000000ff
        /*053c*/ 	.word	0x00000000
        /*0540*/ 	.short	0x010a
        /*0542*/ 	.byte	0x04
	.zero		1


	//   ....[70]....
        /*0544*/ 	.word	0x00002c40
        /*0548*/ 	.word	0x000000ff
        /*054c*/ 	.word	0x00000000
        /*0550*/ 	.short	0x010a
        /*0552*/ 	.byte	0x05
	.zero		1


	//   ....[71]....
        /*0554*/ 	.word	0x00002ce0
        /*0558*/ 	.word	0x000000ff
        /*055c*/ 	.word	0x00000000
        /*0560*/ 	.short	0x010a
        /*0562*/ 	.byte	0x05
	.zero		1


	//   ....[72]....
        /*0564*/ 	.word	0x00002d80
        /*0568*/ 	.word	0x000000ff
        /*056c*/ 	.word	0x00000000
        /*0570*/ 	.short	0x010a
        /*0572*/ 	.byte	0x05
	.zero		1


	//   ....[73]....
        /*0574*/ 	.word	0x00002e20
        /*0578*/ 	.word	0x000000ff
        /*057c*/ 	.word	0x00000000
        /*0580*/ 	.short	0x010a
        /*0582*/ 	.byte	0x05
	.zero		1


	//   ....[74]....
        /*0584*/ 	.word	0x00002ec0
        /*0588*/ 	.word	0x000000ff
        /*058c*/ 	.word	0x00000000
        /*0590*/ 	.short	0x010a
        /*0592*/ 	.byte	0x05
	.zero		1


	//   ....[75]....
        /*0594*/ 	.word	0x00002f60
        /*0598*/ 	.word	0x000000ff
        /*059c*/ 	.word	0x00000000
        /*05a0*/ 	.short	0x010a
        /*05a2*/ 	.byte	0x05
	.zero		1


	//   ....[76]....
        /*05a4*/ 	.word	0x00003000
        /*05a8*/ 	.word	0x000000ff
        /*05ac*/ 	.word	0x00000000
        /*05b0*/ 	.short	0x010a
        /*05b2*/ 	.byte	0x05
	.zero		1


	//   ....[77]....
        /*05b4*/ 	.word	0x000030a0
        /*05b8*/ 	.word	0x000000ff
        /*05bc*/ 	.word	0x00000000
        /*05c0*/ 	.short	0x010a
        /*05c2*/ 	.byte	0x05
	.zero		1


	//   ....[78]....
        /*05c4*/ 	.word	0x00003140
        /*05c8*/ 	.word	0x000000ff
        /*05cc*/ 	.word	0x00000000
        /*05d0*/ 	.short	0x010a
        /*05d2*/ 	.byte	0x05
	.zero		1


	//   ....[79]....
        /*05d4*/ 	.word	0x000031e0
        /*05d8*/ 	.word	0x000000ff
        /*05dc*/ 	.word	0x00000000
        /*05e0*/ 	.short	0x010a
        /*05e2*/ 	.byte	0x05
	.zero		1


	//   ....[80]....
        /*05e4*/ 	.word	0x00003280
        /*05e8*/ 	.word	0x000000ff
        /*05ec*/ 	.word	0x00000000
        /*05f0*/ 	.short	0x010a
        /*05f2*/ 	.byte	0x05
	.zero		1


	//   ....[81]....
        /*05f4*/ 	.word	0x00003320
        /*05f8*/ 	.word	0x000000ff
        /*05fc*/ 	.word	0x00000000
        /*0600*/ 	.short	0x010a
        /*0602*/ 	.byte	0x05
	.zero		1


	//   ....[82]....
        /*0604*/ 	.word	0x000033c0
        /*0608*/ 	.word	0x000000ff
        /*060c*/ 	.word	0x00000000
        /*0610*/ 	.short	0x010a
        /*0612*/ 	.byte	0x05
	.zero		1


	//   ....[83]....
        /*0614*/ 	.word	0x00003460
        /*0618*/ 	.word	0x000000ff
        /*061c*/ 	.word	0x00000000
        /*0620*/ 	.short	0x010a
        /*0622*/ 	.byte	0x05
	.zero		1


	//   ....[84]....
        /*0624*/ 	.word	0x00003500
        /*0628*/ 	.word	0x000000ff
        /*062c*/ 	.word	0x00000000
        /*0630*/ 	.short	0x010a
        /*0632*/ 	.byte	0x05
	.zero		1


	//   ....[85]....
        /*0634*/ 	.word	0x000035a0
        /*0638*/ 	.word	0x000000ff
        /*063c*/ 	.word	0x00000000
        /*0640*/ 	.short	0x010a
        /*0642*/ 	.byte	0x05
	.zero		1


	//   ....[86]....
        /*0644*/ 	.word	0x00003640
        /*0648*/ 	.word	0x000000ff
        /*064c*/ 	.word	0x00000000
        /*0650*/ 	.short	0x010a
        /*0652*/ 	.byte	0x05
	.zero		1


	//   ....[87]....
        /*0654*/ 	.word	0x000036e0
        /*0658*/ 	.word	0x000000ff
        /*065c*/ 	.word	0x00000000
        /*0660*/ 	.short	0x010a
        /*0662*/ 	.byte	0x05
	.zero		1


	//   ....[88]....
        /*0664*/ 	.word	0x00003780
        /*0668*/ 	.word	0x000000ff
        /*066c*/ 	.word	0x00000000
        /*0670*/ 	.short	0x010a
        /*0672*/ 	.byte	0x05
	.zero		1


	//   ....[89]....
        /*0674*/ 	.word	0x00003820
        /*0678*/ 	.word	0x000000ff
        /*067c*/ 	.word	0x00000000
        /*0680*/ 	.short	0x010a
        /*0682*/ 	.byte	0x05
	.zero		1


	//   ....[90]....
        /*0684*/ 	.word	0x000038c0
        /*0688*/ 	.word	0x000000ff
        /*068c*/ 	.word	0x00000000
        /*0690*/ 	.short	0x010a
        /*0692*/ 	.byte	0x05
	.zero		1


	//   ....[91]....
        /*0694*/ 	.word	0x00003960
        /*0698*/ 	.word	0x000000ff
        /*069c*/ 	.word	0x00000000
        /*06a0*/ 	.short	0x010a
        /*06a2*/ 	.byte	0x05
	.zero		1


	//   ....[92]....
        /*06a4*/ 	.word	0x00003a10
        /*06a8*/ 	.word	0x00000000
        /*06ac*/ 	.word	0x00000000
        /*06b0*/ 	.short	0x010a
        /*06b2*/ 	.byte	0xff
	.zero		1


	//   ....[93]....
        /*06b4*/ 	.word	0x00003b60
        /*06b8*/ 	.word	0x000000ff
        /*06bc*/ 	.word	0x000001b8
        /*06c0*/ 	.short	0x010a
        /*06c2*/ 	.byte	0x04
	.zero		1


	//   ....[94]....
        /*06c4*/ 	.word	0x00003c00
        /*06c8*/ 	.word	0x000000ff
        /*06cc*/ 	.word	0x000001b0
        /*06d0*/ 	.short	0x010a
        /*06d2*/ 	.byte	0x04
	.zero		1


	//   ....[95]....
        /*06d4*/ 	.word	0x00003ca0
        /*06d8*/ 	.word	0x000000ff
        /*06dc*/ 	.word	0x00000000
        /*06e0*/ 	.short	0x0101
        /*06e2*/ 	.byte	0x05
	.zero		1


	//   ....[96]....
        /*06e4*/ 	.word	0x00003ce0
        /*06e8*/ 	.word	0x000000ff
        /*06ec*/ 	.word	0x000001b8
        /*06f0*/ 	.short	0x0106
        /*06f2*/ 	.byte	0x04
	.zero		1


	//   ....[97]....
        /*06f4*/ 	.word	0x00003d20
        /*06f8*/ 	.word	0x00000000
        /*06fc*/ 	.word	0x000001b8
        /*0700*/ 	.short	0x010a
        /*0702*/ 	.byte	0xff
	.zero		1


	//   ....[98]....
        /*0704*/ 	.word	0x00004230
        /*0708*/ 	.word	0x000000ff
        /*070c*/ 	.word	0x000001b0
        /*0710*/ 	.short	0x010a
        /*0712*/ 	.byte	0x0e
	.zero		1


	//   ....[99]....
        /*0714*/ 	.word	0x000042e0
        /*0718*/ 	.word	0x000000ff
        /*071c*/ 	.word	0x00000000
        /*0720*/ 	.short	0x0101
        /*0722*/ 	.byte	0x13
	.zero		1


	//   ....[100]....
        /*0724*/ 	.word	0x000042f0
        /*0728*/ 	.word	0x000000ff
        /*072c*/ 	.word	0x000001d0
        /*0730*/ 	.short	0x010a
        /*0732*/ 	.byte	0x12
	.zero		1


	//   ....[101]....
        /*0734*/ 	.word	0x00004380
        /*0738*/ 	.word	0x000000ff
        /*073c*/ 	.word	0x00000000
        /*0740*/ 	.short	0x010a
        /*0742*/ 	.byte	0x04
	.zero		1


	//   ....[102]....
        /*0744*/ 	.word	0x000043f0
        /*0748*/ 	.word	0x000000ff
        /*074c*/ 	.word	0x00000000
        /*0750*/ 	.short	0x010a
        /*0752*/ 	.byte	0x05
	.zero		1


	//   ....[103]....
        /*0754*/ 	.word	0x00004510
        /*0758*/ 	.word	0x000000ff
        /*075c*/ 	.word	0x00000000
        /*0760*/ 	.short	0x010a
        /*0762*/ 	.byte	0x04
	.zero		1


	//   ....[104]....
        /*0764*/ 	.word	0x000046f0
        /*0768*/ 	.word	0x000000ff
        /*076c*/ 	.word	0x00000000
        /*0770*/ 	.short	0x010a
        /*0772*/ 	.byte	0x04
	.zero		1


	//   ....[105]....
        /*0774*/ 	.word	0x00004780
        /*0778*/ 	.word	0x000000ff
        /*077c*/ 	.word	0x00000000
        /*0780*/ 	.short	0x010a
        /*0782*/ 	.byte	0x04
	.zero		1


	//   ....[106]....
        /*0784*/ 	.word	0x00004d10
        /*0788*/ 	.word	0x000000ff
        /*078c*/ 	.word	0x000001b0
        /*0790*/ 	.short	0x010a
        /*0792*/ 	.byte	0x16
	.zero		1


	//   ....[107]....
        /*0794*/ 	.word	0x00004db0
        /*0798*/ 	.word	0x000000ff
        /*079c*/ 	.word	0x00000000
        /*07a0*/ 	.short	0x0101
        /*07a2*/ 	.byte	0x2d
	.zero		1


	//   ....[108]....
        /*07a4*/ 	.word	0x00005300
        /*07a8*/ 	.word	0x000000ff
        /*07ac*/ 	.word	0x000001a8
        /*07b0*/ 	.short	0x010a
        /*07b2*/ 	.byte	0x16
	.zero		1


	//   ....[109]....
        /*07b4*/ 	.word	0x000054a0
        /*07b8*/ 	.word	0x000000ff
        /*07bc*/ 	.word	0x00000190
        /*07c0*/ 	.short	0x010a
        /*07c2*/ 	.byte	0x16
	.zero		1


	//   ....[110]....
        /*07c4*/ 	.word	0x00005790
        /*07c8*/ 	.word	0x000000ff
        /*07cc*/ 	.word	0x00000180
        /*07d0*/ 	.short	0x010b
        /*07d2*/ 	.byte	0x16
	.zero		1


	//   ....[111]....
        /*07d4*/ 	.word	0x000057a0
        /*07d8*/ 	.word	0x000000ff
        /*07dc*/ 	.word	0x00000000
        /*07e0*/ 	.short	0x0101
        /*07e2*/ 	.byte	0x2f
	.zero		1


	//   ....[112]....
        /*07e4*/ 	.word	0x000057b0
        /*07e8*/ 	.word	0x000000ff
        /*07ec*/ 	.word	0x00000198
        /*07f0*/ 	.short	0x010a
        /*07f2*/ 	.byte	0x16
	.zero		1


	//   ....[113]....
        /*07f4*/ 	.word	0x00005960
        /*07f8*/ 	.word	0x000000ff
        /*07fc*/ 	.word	0x00000188
        /*0800*/ 	.short	0x010b
        /*0802*/ 	.byte	0x16
	.zero		1


	//   ....[114]....
        /*0804*/ 	.word	0x00005970
        /*0808*/ 	.word	0x000000ff
        /*080c*/ 	.word	0x00000000
        /*0810*/ 	.short	0x0101
        /*0812*/ 	.byte	0x2e
	.zero		1


	//   ....[115]....
        /*0814*/ 	.word	0x000059a0
        /*0818*/ 	.word	0x000000ff
        /*081c*/ 	.word	0x00000190
        /*0820*/ 	.short	0x010a
        /*0822*/ 	.byte	0x16
	.zero		1


	//   ....[116]....
        /*0824*/ 	.word	0x000059e0
        /*0828*/ 	.word	0x00000000
        /*082c*/ 	.word	0x00000198
        /*0830*/ 	.short	0x010a
        /*0832*/ 	.byte	0xff
	.zero		1


	//   ....[117]....
        /*0834*/ 	.word	0x00005db0
        /*0838*/ 	.word	0x000000ff
        /*083c*/ 	.word	0x000001b0
        /*0840*/ 	.short	0x010a
        /*0842*/ 	.byte	0x31
	.zero		1


	//   ....[118]....
        /*0844*/ 	.word	0x00005e80
        /*0848*/ 	.word	0x000000ff
        /*084c*/ 	.word	0x00000000
        /*0850*/ 	.short	0x0101
        /*0852*/ 	.byte	0x04
	.zero		1


	//   ....[119]....
        /*0854*/ 	.word	0x00006b00
        /*0858*/ 	.word	0x00000000
        /*085c*/ 	.word	0x00000180
        /*0860*/ 	.short	0x010a
        /*0862*/ 	.byte	0xff
	.zero		1


	//   ....[120]....
        /*0864*/ 	.word	0x00006bb0
        /*0868*/ 	.word	0x000000c5
        /*086c*/ 	.word	0x000001c0
        /*0870*/ 	.short	0x010a
        /*0872*/ 	.byte	0xff
	.zero		1


	//   ....[121]....
        /*0874*/ 	.word	0x00006e30
        /*0878*/ 	.word	0x00000000
        /*087c*/ 	.word	0x00000180
        /*0880*/ 	.short	0x010a
        /*0882*/ 	.byte	0xff
	.zero		1


	//   ....[122]....
        /*0884*/ 	.word	0x00006f80
        /*0888*/ 	.word	0x00000002
        /*088c*/ 	.word	0x00000000
        /*0890*/ 	.short	0x0101
        /*0892*/ 	.byte	0xff
	.zero		1


	//   ....[123]....
        /*0894*/ 	.word	0x00006fe0
        /*0898*/ 	.word	0x000000c5
        /*089c*/ 	.word	0x000001c0
        /*08a0*/ 	.short	0x010a
        /*08a2*/ 	.byte	0xff
	.zero		1


	//   ....[124]....
        /*08a4*/ 	.word	0x000083c0
        /*08a8*/ 	.word	0x000000cf
        /*08ac*/ 	.word	0x00000180
        /*08b0*/ 	.short	0x010a
        /*08b2*/ 	.byte	0xff
	.zero		1


	//   ....[125]....
        /*08b4*/ 	.word	0x000084a0
        /*08b8*/ 	.word	0x000000cf
        /*08bc*/ 	.word	0x00000180
        /*08c0*/ 	.short	0x010a
        /*08c2*/ 	.byte	0xff
	.zero		1


	//   ....[126]....
        /*08c4*/ 	.word	0x000085d0
        /*08c8*/ 	.word	0x00000000
        /*08cc*/ 	.word	0x00000000
        /*08d0*/ 	.short	0x0101
        /*08d2*/ 	.byte	0xff
	.zero		1


	//   ....[127]....
        /*08d4*/ 	.word	0x00008bf0
        /*08d8*/ 	.word	0x000000ff
        /*08dc*/ 	.word	0x00000000
        /*08e0*/ 	.short	0x0101
        /*08e2*/ 	.byte	0x04
	.zero		1


	//   ....[128]....
        /*08e4*/ 	.word	0x00009aa0
        /*08e8*/ 	.word	0x00000000
        /*08ec*/ 	.word	0x000000c0
        /*08f0*/ 	.short	0x010a
        /*08f2*/ 	.byte	0xff
	.zero		1


	//   ....[129]....
        /*08f4*/ 	.word	0x00009b00
        /*08f8*/ 	.word	0x00000000
        /*08fc*/ 	.word	0x000000c0
        /*0900*/ 	.short	0x010a
        /*0902*/ 	.byte	0xff
	.zero		1


	//   ....[130]....
        /*0904*/ 	.word	0x00009b60
        /*0908*/ 	.word	0x00000000
        /*090c*/ 	.word	0x000001b0
        /*0910*/ 	.short	0x010a
        /*0912*/ 	.byte	0xff
	.zero		1


	//   ....[131]....
        /*0914*/ 	.word	0x00009bc0
        /*0918*/ 	.word	0x00000000
        /*091c*/ 	.word	0x00000000
        /*0920*/ 	.short	0x010a
        /*0922*/ 	.byte	0xff
	.zero		1


	//   ....[132]....
        /*0924*/ 	.word	0x00009c20
        /*0928*/ 	.word	0x00000000
        /*092c*/ 	.word	0x00000000
        /*0930*/ 	.short	0x010a
        /*0932*/ 	.byte	0xff
	.zero		1


	//   ....[133]....
        /*0934*/ 	.word	0x00009c80
        /*0938*/ 	.word	0x00000000
        /*093c*/ 	.word	0x00000000
        /*0940*/ 	.short	0x010a
        /*0942*/ 	.byte	0xff
	.zero		1


	//   ....[134]....
        /*0944*/ 	.word	0x00009ce0
        /*0948*/ 	.word	0x00000000
        /*094c*/ 	.word	0x00000000
        /*0950*/ 	.short	0x010a
        /*0952*/ 	.byte	0xff
	.zero		1


	//   ....[135]....
        /*0954*/ 	.word	0x00009d40
        /*0958*/ 	.word	0x00000000
        /*095c*/ 	.word	0x00000000
        /*0960*/ 	.short	0x010a
        /*0962*/ 	.byte	0xff
	.zero		1


	//   ....[136]....
        /*0964*/ 	.word	0x00009da0
        /*0968*/ 	.word	0x00000000
        /*096c*/ 	.word	0x00000000
        /*0970*/ 	.short	0x010a
        /*0972*/ 	.byte	0xff
	.zero		1


	//   ....[137]....
        /*0974*/ 	.word	0x00009e00
        /*0978*/ 	.word	0x00000000
        /*097c*/ 	.word	0x00000000
        /*0980*/ 	.short	0x010a
        /*0982*/ 	.byte	0xff
	.zero		1


	//   ....[138]....
        /*0984*/ 	.word	0x00009e60
        /*0988*/ 	.word	0x00000000
        /*098c*/ 	.word	0x00000000
        /*0990*/ 	.short	0x010a
        /*0992*/ 	.byte	0xff
	.zero		1


	//   ....[139]....
        /*0994*/ 	.word	0x00009ec0
        /*0998*/ 	.word	0x00000000
        /*099c*/ 	.word	0x00000000
        /*09a0*/ 	.short	0x010a
        /*09a2*/ 	.byte	0xff
	.zero		1


	//   ....[140]....
        /*09a4*/ 	.word	0x00009f20
        /*09a8*/ 	.word	0x00000000
        /*09ac*/ 	.word	0x00000000
        /*09b0*/ 	.short	0x010a
        /*09b2*/ 	.byte	0xff
	.zero		1


	//   ....[141]....
        /*09b4*/ 	.word	0x00009f80
        /*09b8*/ 	.word	0x00000000
        /*09bc*/ 	.word	0x00000000
        /*09c0*/ 	.short	0x010a
        /*09c2*/ 	.byte	0xff
	.zero		1


	//   ....[142]....
        /*09c4*/ 	.word	0x00009fe0
        /*09c8*/ 	.word	0x00000000
        /*09cc*/ 	.word	0x00000000
        /*09d0*/ 	.short	0x010a
        /*09d2*/ 	.byte	0xff
	.zero		1


	//   ....[143]....
        /*09d4*/ 	.word	0x0000a040
        /*09d8*/ 	.word	0x00000000
        /*09dc*/ 	.word	0x00000000
        /*09e0*/ 	.short	0x010a
        /*09e2*/ 	.byte	0xff
	.zero		1


	//   ....[144]....
        /*09e4*/ 	.word	0x0000a0a0
        /*09e8*/ 	.word	0x00000000
        /*09ec*/ 	.word	0x00000000
        /*09f0*/ 	.short	0x010a
        /*09f2*/ 	.byte	0xff
	.zero		1


	//   ....[145]....
        /*09f4*/ 	.word	0x0000a100
        /*09f8*/ 	.word	0x00000000
        /*09fc*/ 	.word	0x00000000
        /*0a00*/ 	.short	0x010a
        /*0a02*/ 	.byte	0xff
	.zero		1


	//   ....[146]....
        /*0a04*/ 	.word	0x0000a160
        /*0a08*/ 	.word	0x00000000
        /*0a0c*/ 	.word	0x00000000
        /*0a10*/ 	.short	0x010a
        /*0a12*/ 	.byte	0xff
	.zero		1


	//   ....[147]....
        /*0a14*/ 	.word	0x0000a1c0
        /*0a18*/ 	.word	0x00000000
        /*0a1c*/ 	.word	0x00000000
        /*0a20*/ 	.short	0x010a
        /*0a22*/ 	.byte	0xff
	.zero		1


	//   ....[148]....
        /*0a24*/ 	.word	0x0000a220
        /*0a28*/ 	.word	0x00000000
        /*0a2c*/ 	.word	0x00000000
        /*0a30*/ 	.short	0x010a
        /*0a32*/ 	.byte	0xff
	.zero		1


	//   ....[149]....
        /*0a34*/ 	.word	0x0000a280
        /*0a38*/ 	.word	0x00000000
        /*0a3c*/ 	.word	0x00000000
        /*0a40*/ 	.short	0x010a
        /*0a42*/ 	.byte	0xff
	.zero		1


	//   ....[150]....
        /*0a44*/ 	.word	0x0000a2e0
        /*0a48*/ 	.word	0x00000000
        /*0a4c*/ 	.word	0x00000000
        /*0a50*/ 	.short	0x010a
        /*0a52*/ 	.byte	0xff
	.zero		1


	//   ....[151]....
        /*0a54*/ 	.word	0x0000a340
        /*0a58*/ 	.word	0x00000000
        /*0a5c*/ 	.word	0x00000000
        /*0a60*/ 	.short	0x010a
        /*0a62*/ 	.byte	0xff
	.zero		1


	//   ....[152]....
        /*0a64*/ 	.word	0x0000a3a0
        /*0a68*/ 	.word	0x00000000
        /*0a6c*/ 	.word	0x00000000
        /*0a70*/ 	.short	0x010a
        /*0a72*/ 	.byte	0xff
	.zero		1


	//   ....[153]....
        /*0a74*/ 	.word	0x0000a400
        /*0a78*/ 	.word	0x00000000
        /*0a7c*/ 	.word	0x00000000
        /*0a80*/ 	.short	0x010a
        /*0a82*/ 	.byte	0xff
	.zero		1


	//   ....[154]....
        /*0a84*/ 	.word	0x0000a460
        /*0a88*/ 	.word	0x00000004
        /*0a8c*/ 	.word	0x000001b8
        /*0a90*/ 	.short	0x010a
        /*0a92*/ 	.byte	0xff
	.zero		1


	//   ....[155]....
        /*0a94*/ 	.word	0x0000a4c0
        /*0a98*/ 	.word	0x00000004
        /*0a9c*/ 	.word	0x000001b0
        /*0aa0*/ 	.short	0x010a
        /*0aa2*/ 	.byte	0xff
	.zero		1


	//   ....[156]....
        /*0aa4*/ 	.word	0x0000a520
        /*0aa8*/ 	.word	0x00000000
        /*0aac*/ 	.word	0x000001b0
        /*0ab0*/ 	.short	0x010a
        /*0ab2*/ 	.byte	0xff
	.zero		1


	//   ....[157]....
        /*0ab4*/ 	.word	0x0000a580
        /*0ab8*/ 	.word	0x00000005
        /*0abc*/ 	.word	0x000001d0
        /*0ac0*/ 	.short	0x010a
        /*0ac2*/ 	.byte	0xff
	.zero		1


	//   ....[158]....
        /*0ac4*/ 	.word	0x0000a5e0
        /*0ac8*/ 	.word	0x00000000
        /*0acc*/ 	.word	0x00000000
        /*0ad0*/ 	.short	0x010a
        /*0ad2*/ 	.byte	0xff
	.zero		1


	//   ....[159]....
        /*0ad4*/ 	.word	0x0000a640
        /*0ad8*/ 	.word	0x00000000
        /*0adc*/ 	.word	0x00000000
        /*0ae0*/ 	.short	0x010a
        /*0ae2*/ 	.byte	0xff
	.zero		1


	//   ....[160]....
        /*0ae4*/ 	.word	0x0000a6a0
        /*0ae8*/ 	.word	0x00000000
        /*0aec*/ 	.word	0x00000000
        /*0af0*/ 	.short	0x010a
        /*0af2*/ 	.byte	0xff
	.zero		1


	//   ....[161]....
        /*0af4*/ 	.word	0x0000a700
        /*0af8*/ 	.word	0x00000000
        /*0afc*/ 	.word	0x000001b0
        /*0b00*/ 	.short	0x010a
        /*0b02*/ 	.byte	0xff
	.zero		1


	//   ....[162]....
        /*0b04*/ 	.word	0x0000a760
        /*0b08*/ 	.word	0x00000000
        /*0b0c*/ 	.word	0x000001a8
        /*0b10*/ 	.short	0x010a
        /*0b12*/ 	.byte	0xff
	.zero		1


	//   ....[163]....
        /*0b14*/ 	.word	0x0000a7c0
        /*0b18*/ 	.word	0x00000002
        /*0b1c*/ 	.word	0x00000190
        /*0b20*/ 	.short	0x010a
        /*0b22*/ 	.byte	0xff
	.zero		1


	//   ....[164]....
        /*0b24*/ 	.word	0x0000a820
        /*0b28*/ 	.word	0x00000000
        /*0b2c*/ 	.word	0x00000198
        /*0b30*/ 	.short	0x010a
        /*0b32*/ 	.byte	0xff
	.zero		1


	//   ....[165]....
        /*0b34*/ 	.word	0x0000a880
        /*0b38*/ 	.word	0x00000000
        /*0b3c*/ 	.word	0x00000190
        /*0b40*/ 	.short	0x010a
        /*0b42*/ 	.byte	0xff
	.zero		1


	//   ....[166]....
        /*0b44*/ 	.word	0x0000a8e0
        /*0b48*/ 	.word	0x00000000
        /*0b4c*/ 	.word	0x000001b0
        /*0b50*/ 	.short	0x010a
        /*0b52*/ 	.byte	0xff
	.zero		1


	//   ....[167]....
        /*0b54*/ 	.word	0x0000a930
        /*0b58*/ 	.word	0x00000000
        /*0b5c*/ 	.word	0x00000180
        /*0b60*/ 	.short	0x010a
        /*0b62*/ 	.byte	0xff
	.zero		1


	//   ....[168]....
        /*0b64*/ 	.word	0x0000a980
        /*0b68*/ 	.word	0x000000c5
        /*0b6c*/ 	.word	0x000001c0
        /*0b70*/ 	.short	0x010a
        /*0b72*/ 	.byte	0xff
	.zero		1


	//   ....[169]....
        /*0b74*/ 	.word	0x0000a9d0
        /*0b78*/ 	.word	0x000000cf
        /*0b7c*/ 	.word	0x00000180
        /*0b80*/ 	.short	0x010a
        /*0b82*/ 	.byte	0xff
	.zero		1


	//----- nvinfo : EIATTR_NUM_MBARRIERS
	.align		4
.L_47:
        /*0b84*/ 	.byte	0x03, 0x38
        /*0b86*/ 	.short	0x003c


	//----- nvinfo : EIATTR_EXIT_INSTR_OFFSETS
	.align		4
        /*0b88*/ 	.byte	0x04, 0x1c
        /*0b8a*/ 	.short	(.L_49 - .L_48)


	//   ....[0]....
.L_48:
        /*0b8c*/ 	.word	0x00003a40


	//   ....[1]....
        /*0b90*/ 	.word	0x00003cf0


	//   ....[2]....
        /*0b94*/ 	.word	0x00003d50


	//   ....[3]....
        /*0b98*/ 	.word	0x000049f0


	//   ....[4]....
        /*0b9c*/ 	.word	0x00005a10


	//   ....[5]....
        /*0ba0*/ 	.word	0x00005a50


	//   ....[6]....
        /*0ba4*/ 	.word	0x00009a80


	//----- nvinfo : EIATTR_MAX_THREADS
	.align		4
.L_49:
        /*0ba8*/ 	.byte	0x04, 0x05
        /*0baa*/ 	.short	(.L_51 - .L_50)
.L_50:
        /*0bac*/ 	.word	0x00000100
        /*0bb0*/ 	.word	0x00000001
        /*0bb4*/ 	.word	0x00000001


	//----- nvinfo : EIATTR_CRS_STACK_SIZE
	.align		4
.L_51:
        /*0bb8*/ 	.byte	0x04, 0x1e
        /*0bba*/ 	.short	(.L_53 - .L_52)
.L_52:
        /*0bbc*/ 	.word	0x00000000


	//----- nvinfo : EIATTR_CBANK_PARAM_SIZE
	.align		4
.L_53:
        /*0bc0*/ 	.byte	0x03, 0x19
        /*0bc2*/ 	.short	0x0900


	//----- nvinfo : EIATTR_PARAM_CBANK
	.align		4
        /*0bc4*/ 	.byte	0x04, 0x0a
        /*0bc6*/ 	.short	(.L_55 - .L_54)
	.align		4
.L_54:
        /*0bc8*/ 	.word	index@(.nv.constant0._ZN7cutlass13device_kernelINS_4conv6kernel13ConvUniversalINS1_16ConvProblemShapeILNS1_8OperatorE0ELi3EEENS1_10collective14CollectiveConvINS1_47MainloopSm100TmaUmmaWarpSpecializedImplicitGemmILS5_0ELi24ELi3ELi1ELi2EN4cute5tupleIJNSA_1CILi1EEESD_SD_EEEEENSB_IJNSC_ILi128EEESG_NSB_IJNSC_ILi32EEEEEEEEENS_12float_e4m3_tESK_NSA_8TiledMMAINSA_8MMA_AtomIJNSA_10MMA_TraitsINSA_19SM100_MMA_F8F6F4_SSEJSK_SK_fSG_SG_NSA_17integral_constantINSA_4UMMA5MajorELSR_0EEESS_NSP_INSQ_7ScaleInELST_0EEESU_EEEEEENSA_6LayoutISE_NSB_IJNSC_ILi0EEESY_SY_EEEEENSB_IJNSA_10UnderscoreES11_S11_EEEEENS7_6detail27Sm100ImplicitGemmTileTraitsINSA_20SM90_TMA_LOAD_IM2COLENSA_14ComposedLayoutINSA_7SwizzleILi1ELi4ELi3EEENSA_18smem_ptr_flag_bitsILi8EEENSX_INSB_IJNSC_ILi8EEESH_EEENSB_IJSH_SD_EEEEEEEvEENS15_INSA_13SM90_TMA_LOADES1G_vEEEENS_8epilogue10collective18CollectiveEpilogueINS1L_23Sm100TmaWarpSpecializedILi2ELi2ELi64ELb0ELb0EEEJSJ_NSB_IJNSX_ISG_SD_EENSX_INSC_ILi64EEESD_EEEEESK_NSB_IJNSB_IJllllEEESD_SY_EEESK_S1V_NS1L_6fusion15FusionCallbacksIS1P_NS1W_17LinearCombinationISK_fSK_fLNS_15FloatRoundStyleE2EEESJ_S1T_JEEENSA_5SM1004TMEM4LOAD26SM100_TMEM_LOAD_32dp32b64xES16_NS17_INS18_ILi2ELi4ELi3EEES1B_NSX_INSB_IJS1C_S1R_EEENSB_IJS1R_SD_EEEEEEENSA_39AutoVectorizingCopyWithAssumedAlignmentILi128EEENSA_21SM90_TMA_STORE_IM2COLES2A_S2C_S2C_EEEvvEEEEvNT_6ParamsE)
        /*0bcc*/ 	.short	0x0380
        /*0bce*/ 	.short	0x0900


	//----- nvinfo : EIATTR_SW_WAR
	.align		4
.L_55:
        /*0bd0*/ 	.byte	0x04, 0x36
        /*0bd2*/ 	.short	(.L_57 - .L_56)
.L_56:
        /*0bd4*/ 	.word	0x00000008
.L_57:


//--------------------- .nv.callgraph             --------------------------
	.section	.nv.callgraph,"",@"SHT_CUDA_CALLGRAPH"
	.align	4
	.sectionentsize	8
	.align		4
        /*0000*/ 	.word	0x00000000
	.align		4
        /*0004*/ 	.word	0xffffffff
	.align		4
        /*0008*/ 	.word	index@(_ZN7cutlass13device_kernelINS_4conv6kernel13ConvUniversalINS1_16ConvProblemShapeILNS1_8OperatorE0ELi3EEENS1_10collective14CollectiveConvINS1_47MainloopSm100TmaUmmaWarpSpecializedImplicitGemmILS5_0ELi24ELi3ELi1ELi2EN4cute5tupleIJNSA_1CILi1EEESD_SD_EEEEENSB_IJNSC_ILi128EEESG_NSB_IJNSC_ILi32EEEEEEEEENS_12float_e4m3_tESK_NSA_8TiledMMAINSA_8MMA_AtomIJNSA_10MMA_TraitsINSA_19SM100_MMA_F8F6F4_SSEJSK_SK_fSG_SG_NSA_17integral_constantINSA_4UMMA5MajorELSR_0EEESS_NSP_INSQ_7ScaleInELST_0EEESU_EEEEEENSA_6LayoutISE_NSB_IJNSC_ILi0EEESY_SY_EEEEENSB_IJNSA_10UnderscoreES11_S11_EEEEENS7_6detail27Sm100ImplicitGemmTileTraitsINSA_20SM90_TMA_LOAD_IM2COLENSA_14ComposedLayoutINSA_7SwizzleILi1ELi4ELi3EEENSA_18smem_ptr_flag_bitsILi8EEENSX_INSB_IJNSC_ILi8EEESH_EEENSB_IJSH_SD_EEEEEEEvEENS15_INSA_13SM90_TMA_LOADES1G_vEEEENS_8epilogue10collective18CollectiveEpilogueINS1L_23Sm100TmaWarpSpecializedILi2ELi2ELi64ELb0ELb0EEEJSJ_NSB_IJNSX_ISG_SD_EENSX_INSC_ILi64EEESD_EEEEESK_NSB_IJNSB_IJllllEEESD_SY_EEESK_S1V_NS1L_6fusion15FusionCallbacksIS1P_NS1W_17LinearCombinationISK_fSK_fLNS_15FloatRoundStyleE2EEESJ_S1T_JEEENSA_5SM1004TMEM4LOAD26SM100_TMEM_LOAD_32dp32b64xES16_NS17_INS18_ILi2ELi4ELi3EEES1B_NSX_INSB_IJS1C_S1R_EEENSB_IJS1R_SD_EEEEEEENSA_39AutoVectorizingCopyWithAssumedAlignmentILi128EEENSA_21SM90_TMA_STORE_IM2COLES2A_S2C_S2C_EEEvvEEEEvNT_6ParamsE)
	.align		4
        /*000c*/ 	.word	index@(__assertfail)
	.align		4
        /*0010*/ 	.word	0x00000000
	.align		4
        /*0014*/ 	.word	0xfffffffe
	.align		4
        /*0018*/ 	.word	0x00000000
	.align		4
        /*001c*/ 	.word	0xfffffffd
	.align		4
        /*0020*/ 	.word	0x00000000
	.align		4
        /*0024*/ 	.word	0xfffffffc


//--------------------- .nv.constant4             --------------------------
	.section	.nv.constant4,"a",@progbits
	.align	8
	.align		8
.nv.constant4:
        /*0000*/ 	.dword	__assertfail
	.align		8
        /*0008*/ 	.dword	__unnamed_1
	.align		8
        /*0010*/ 	.dword	__unnamed_2
	.align		8
        /*0018*/ 	.dword	_ZN39_INTERNAL_776de123_4_k_cu_a5bb746e_36544cuda3std3__45__cpo5beginE
	.align		8
        /*0020*/ 	.dword	_ZN39_INTERNAL_776de123_4_k_cu_a5bb746e_36544cuda3std3__45__cpo3endE
	.align		8
        /*0028*/ 	.dword	_ZN39_INTERNAL_776de123_4_k_cu_a5bb746e_36544cuda3std3__45__cpo6cbeginE
	.align		8
        /*0030*/ 	.dword	_ZN39_INTERNAL_776de123_4_k_cu_a5bb746e_36544cuda3std3__45__cpo4cendE
	.align		8
        /*0038*/ 	.dword	_ZN39_INTERNAL_776de123_4_k_cu_a5bb746e_36544cuda3std3__441_GLOBAL__N__776de123_4_k_cu_a5bb746e_36546ignoreE
	.align		8
        /*0040*/ 	.dword	_ZN39_INTERNAL_776de123_4_k_cu_a5bb746e_36544cuda3std3__419piecewise_constructE
	.align		8
        /*0048*/ 	.dword	_ZN39_INTERNAL_776de123_4_k_cu_a5bb746e_36544cuda3std3__48in_placeE
	.align		8
        /*0050*/ 	.dword	_ZN39_INTERNAL_776de123_4_k_cu_a5bb746e_36544cuda3std6ranges3__45__cpo4swapE
	.align		8
        /*0058*/ 	.dword	_ZN39_INTERNAL_776de123_4_k_cu_a5bb746e_36544cuda3std6ranges3__45__cpo9iter_moveE
	.align		8
        /*0060*/ 	.dword	_ZN39_INTERNAL_776de123_4_k_cu_a5bb746e_36544cute7productE
	.align		8
        /*0068*/ 	.dword	_ZN39_INTERNAL_776de123_4_k_cu_a5bb746e_36544cute1_E
	.align		8
        /*0070*/ 	.dword	$str$27
	.align		8
        /*0078*/ 	.dword	$str$28
	.align		8
        /*0080*/ 	.dword	$str$29
	.align		8
        /*0088*/ 	.dword	$str$30


//--------------------- .text._ZN7cutlass13device_kernelINS_4conv6kernel13ConvUniversalINS1_16ConvProblemShapeILNS1_8OperatorE0ELi3EEENS1_10collective14CollectiveConvINS1_47MainloopSm100TmaUmmaWarpSpecializedImplicitGemmILS5_0ELi24ELi3ELi1ELi2EN4cute5tupleIJNSA_1CILi1EEESD_SD_EEEEENSB_IJNSC_ILi128EEESG_NSB_IJNSC_ILi32EEEEEEEEENS_12float_e4m3_tESK_NSA_8TiledMMAINSA_8MMA_AtomIJNSA_10MMA_TraitsINSA_19SM100_MMA_F8F6F4_SSEJSK_SK_fSG_SG_NSA_17integral_constantINSA_4UMMA5MajorELSR_0EEESS_NSP_INSQ_7ScaleInELST_0EEESU_EEEEEENSA_6LayoutISE_NSB_IJNSC_ILi0EEESY_SY_EEEEENSB_IJNSA_10UnderscoreES11_S11_EEEEENS7_6detail27Sm100ImplicitGemmTileTraitsINSA_20SM90_TMA_LOAD_IM2COLENSA_14ComposedLayoutINSA_7SwizzleILi1ELi4ELi3EEENSA_18smem_ptr_flag_bitsILi8EEENSX_INSB_IJNSC_ILi8EEESH_EEENSB_IJSH_SD_EEEEEEEvEENS15_INSA_13SM90_TMA_LOADES1G_vEEEENS_8epilogue10collective18CollectiveEpilogueINS1L_23Sm100TmaWarpSpecializedILi2ELi2ELi64ELb0ELb0EEEJSJ_NSB_IJNSX_ISG_SD_EENSX_INSC_ILi64EEESD_EEEEESK_NSB_IJNSB_IJllllEEESD_SY_EEESK_S1V_NS1L_6fusion15FusionCallbacksIS1P_NS1W_17LinearCombinationISK_fSK_fLNS_15FloatRoundStyleE2EEESJ_S1T_JEEENSA_5SM1004TMEM4LOAD26SM100_TMEM_LOAD_32dp32b64xES16_NS17_INS18_ILi2ELi4ELi3EEES1B_NSX_INSB_IJS1C_S1R_EEENSB_IJS1R_SD_EEEEEEENSA_39AutoVectorizingCopyWithAssumedAlignmentILi128EEENSA_21SM90_TMA_STORE_IM2COLES2A_S2C_S2C_EEEvvEEEEvNT_6ParamsE --------------------------
	.section	.text._ZN7cutlass13device_kernelINS_4conv6kernel13ConvUniversalINS1_16ConvProblemShapeILNS1_8OperatorE0ELi3EEENS1_10collective14CollectiveConvINS1_47MainloopSm100TmaUmmaWarpSpecializedImplicitGemmILS5_0ELi24ELi3ELi1ELi2EN4cute5tupleIJNSA_1CILi1EEESD_SD_EEEEENSB_IJNSC_ILi128EEESG_NSB_IJNSC_ILi32EEEEEEEEENS_12float_e4m3_tESK_NSA_8TiledMMAINSA_8MMA_AtomIJNSA_10MMA_TraitsINSA_19SM100_MMA_F8F6F4_SSEJSK_SK_fSG_SG_NSA_17integral_constantINSA_4UMMA5MajorELSR_0EEESS_NSP_INSQ_7ScaleInELST_0EEESU_EEEEEENSA_6LayoutISE_NSB_IJNSC_ILi0EEESY_SY_EEEEENSB_IJNSA_10UnderscoreES11_S11_EEEEENS7_6detail27Sm100ImplicitGemmTileTraitsINSA_20SM90_TMA_LOAD_IM2COLENSA_14ComposedLayoutINSA_7SwizzleILi1ELi4ELi3EEENSA_18smem_ptr_flag_bitsILi8EEENSX_INSB_IJNSC_ILi8EEESH_EEENSB_IJSH_SD_EEEEEEEvEENS15_INSA_13SM90_TMA_LOADES1G_vEEEENS_8epilogue10collective18CollectiveEpilogueINS1L_23Sm100TmaWarpSpecializedILi2ELi2ELi64ELb0ELb0EEEJSJ_NSB_IJNSX_ISG_SD_EENSX_INSC_ILi64EEESD_EEEEESK_NSB_IJNSB_IJllllEEESD_SY_EEESK_S1V_NS1L_6fusion15FusionCallbacksIS1P_NS1W_17LinearCombinationISK_fSK_fLNS_15FloatRoundStyleE2EEESJ_S1T_JEEENSA_5SM1004TMEM4LOAD26SM100_TMEM_LOAD_32dp32b64xES16_NS17_INS18_ILi2ELi4ELi3EEES1B_NSX_INSB_IJS1C_S1R_EEENSB_IJS1R_SD_EEEEEEENSA_39AutoVectorizingCopyWithAssumedAlignmentILi128EEENSA_21SM90_TMA_STORE_IM2COLES2A_S2C_S2C_EEEvvEEEEvNT_6ParamsE,"ax",@progbits
	.align	128
.text._ZN7cutlass13device_kernelINS_4conv6kernel13ConvUniversalINS1_16ConvProblemShapeILNS1_8OperatorE0ELi3EEENS1_10collective14CollectiveConvINS1_47MainloopSm100TmaUmmaWarpSpecializedImplicitGemmILS5_0ELi24ELi3ELi1ELi2EN4cute5tupleIJNSA_1CILi1EEESD_SD_EEEEENSB_IJNSC_ILi128EEESG_NSB_IJNSC_ILi32EEEEEEEEENS_12float_e4m3_tESK_NSA_8TiledMMAINSA_8MMA_AtomIJNSA_10MMA_TraitsINSA_19SM100_MMA_F8F6F4_SSEJSK_SK_fSG_SG_NSA_17integral_constantINSA_4UMMA5MajorELSR_0EEESS_NSP_INSQ_7ScaleInELST_0EEESU_EEEEEENSA_6LayoutISE_NSB_IJNSC_ILi0EEESY_SY_EEEEENSB_IJNSA_10UnderscoreES11_S11_EEEEENS7_6detail27Sm100ImplicitGemmTileTraitsINSA_20SM90_TMA_LOAD_IM2COLENSA_14ComposedLayoutINSA_7SwizzleILi1ELi4ELi3EEENSA_18smem_ptr_flag_bitsILi8EEENSX_INSB_IJNSC_ILi8EEESH_EEENSB_IJSH_SD_EEEEEEEvEENS15_INSA_13SM90_TMA_LOADES1G_vEEEENS_8epilogue10collective18CollectiveEpilogueINS1L_23Sm100TmaWarpSpecializedILi2ELi2ELi64ELb0ELb0EEEJSJ_NSB_IJNSX_ISG_SD_EENSX_INSC_ILi64EEESD_EEEEESK_NSB_IJNSB_IJllllEEESD_SY_EEESK_S1V_NS1L_6fusion15FusionCallbacksIS1P_NS1W_17LinearCombinationISK_fSK_fLNS_15FloatRoundStyleE2EEESJ_S1T_JEEENSA_5SM1004TMEM4LOAD26SM100_TMEM_LOAD_32dp32b64xES16_NS17_INS18_ILi2ELi4ELi3EEES1B_NSX_INSB_IJS1C_S1R_EEENSB_IJS1R_SD_EEEEEEENSA_39AutoVectorizingCopyWithAssumedAlignmentILi128EEENSA_21SM90_TMA_STORE_IM2COLES2A_S2C_S2C_EEEvvEEEEvNT_6ParamsE:
        .type           _ZN7cutlass13device_kernelINS_4conv6kernel13ConvUniversalINS1_16ConvProblemShapeILNS1_8OperatorE0ELi3EEENS1_10collective14CollectiveConvINS1_47MainloopSm100TmaUmmaWarpSpecializedImplicitGemmILS5_0ELi24ELi3ELi1ELi2EN4cute5tupleIJNSA_1CILi1EEESD_SD_EEEEENSB_IJNSC_ILi128EEESG_NSB_IJNSC_ILi32EEEEEEEEENS_12float_e4m3_tESK_NSA_8TiledMMAINSA_8MMA_AtomIJNSA_10MMA_TraitsINSA_19SM100_MMA_F8F6F4_SSEJSK_SK_fSG_SG_NSA_17integral_constantINSA_4UMMA5MajorELSR_0EEESS_NSP_INSQ_7ScaleInELST_0EEESU_EEEEEENSA_6LayoutISE_NSB_IJNSC_ILi0EEESY_SY_EEEEENSB_IJNSA_10UnderscoreES11_S11_EEEEENS7_6detail27Sm100ImplicitGemmTileTraitsINSA_20SM90_TMA_LOAD_IM2COLENSA_14ComposedLayoutINSA_7SwizzleILi1ELi4ELi3EEENSA_18smem_ptr_flag_bitsILi8EEENSX_INSB_IJNSC_ILi8EEESH_EEENSB_IJSH_SD_EEEEEEEvEENS15_INSA_13SM90_TMA_LOADES1G_vEEEENS_8epilogue10collective18CollectiveEpilogueINS1L_23Sm100TmaWarpSpecializedILi2ELi2ELi64ELb0ELb0EEEJSJ_NSB_IJNSX_ISG_SD_EENSX_INSC_ILi64EEESD_EEEEESK_NSB_IJNSB_IJllllEEESD_SY_EEESK_S1V_NS1L_6fusion15FusionCallbacksIS1P_NS1W_17LinearCombinationISK_fSK_fLNS_15FloatRoundStyleE2EEESJ_S1T_JEEENSA_5SM1004TMEM4LOAD26SM100_TMEM_LOAD_32dp32b64xES16_NS17_INS18_ILi2ELi4ELi3EEES1B_NSX_INSB_IJS1C_S1R_EEENSB_IJS1R_SD_EEEEEEENSA_39AutoVectorizingCopyWithAssumedAlignmentILi128EEENSA_21SM90_TMA_STORE_IM2COLES2A_S2C_S2C_EEEvvEEEEvNT_6ParamsE,@function
        .size           _ZN7cutlass13device_kernelINS_4conv6kernel13ConvUniversalINS1_16ConvProblemShapeILNS1_8OperatorE0ELi3EEENS1_10collective14CollectiveConvINS1_47MainloopSm100TmaUmmaWarpSpecializedImplicitGemmILS5_0ELi24ELi3ELi1ELi2EN4cute5tupleIJNSA_1CILi1EEESD_SD_EEEEENSB_IJNSC_ILi128EEESG_NSB_IJNSC_ILi32EEEEEEEEENS_12float_e4m3_tESK_NSA_8TiledMMAINSA_8MMA_AtomIJNSA_10MMA_TraitsINSA_19SM100_MMA_F8F6F4_SSEJSK_SK_fSG_SG_NSA_17integral_constantINSA_4UMMA5MajorELSR_0EEESS_NSP_INSQ_7ScaleInELST_0EEESU_EEEEEENSA_6LayoutISE_NSB_IJNSC_ILi0EEESY_SY_EEEEENSB_IJNSA_10UnderscoreES11_S11_EEEEENS7_6detail27Sm100ImplicitGemmTileTraitsINSA_20SM90_TMA_LOAD_IM2COLENSA_14ComposedLayoutINSA_7SwizzleILi1ELi4ELi3EEENSA_18smem_ptr_flag_bitsILi8EEENSX_INSB_IJNSC_ILi8EEESH_EEENSB_IJSH_SD_EEEEEEEvEENS15_INSA_13SM90_TMA_LOADES1G_vEEEENS_8epilogue10collective18CollectiveEpilogueINS1L_23Sm100TmaWarpSpecializedILi2ELi2ELi64ELb0ELb0EEEJSJ_NSB_IJNSX_ISG_SD_EENSX_INSC_ILi64EEESD_EEEEESK_NSB_IJNSB_IJllllEEESD_SY_EEESK_S1V_NS1L_6fusion15FusionCallbacksIS1P_NS1W_17LinearCombinationISK_fSK_fLNS_15FloatRoundStyleE2EEESJ_S1T_JEEENSA_5SM1004TMEM4LOAD26SM100_TMEM_LOAD_32dp32b64xES16_NS17_INS18_ILi2ELi4ELi3EEES1B_NSX_INSB_IJS1C_S1R_EEENSB_IJS1R_SD_EEEEEEENSA_39AutoVectorizingCopyWithAssumedAlignmentILi128EEENSA_21SM90_TMA_STORE_IM2COLES2A_S2C_S2C_EEEvvEEEEvNT_6ParamsE,(.L_x_194 - _ZN7cutlass13device_kernelINS_4conv6kernel13ConvUniversalINS1_16ConvProblemShapeILNS1_8OperatorE0ELi3EEENS1_10collective14CollectiveConvINS1_47MainloopSm100TmaUmmaWarpSpecializedImplicitGemmILS5_0ELi24ELi3ELi1ELi2EN4cute5tupleIJNSA_1CILi1EEESD_SD_EEEEENSB_IJNSC_ILi128EEESG_NSB_IJNSC_ILi32EEEEEEEEENS_12float_e4m3_tESK_NSA_8TiledMMAINSA_8MMA_AtomIJNSA_10MMA_TraitsINSA_19SM100_MMA_F8F6F4_SSEJSK_SK_fSG_SG_NSA_17integral_constantINSA_4UMMA5MajorELSR_0EEESS_NSP_INSQ_7ScaleInELST_0EEESU_EEEEEENSA_6LayoutISE_NSB_IJNSC_ILi0EEESY_SY_EEEEENSB_IJNSA_10UnderscoreES11_S11_EEEEENS7_6detail27Sm100ImplicitGemmTileTraitsINSA_20SM90_TMA_LOAD_IM2COLENSA_14ComposedLayoutINSA_7SwizzleILi1ELi4ELi3EEENSA_18smem_ptr_flag_bitsILi8EEENSX_INSB_IJNSC_ILi8EEESH_EEENSB_IJSH_SD_EEEEEEEvEENS15_INSA_13SM90_TMA_LOADES1G_vEEEENS_8epilogue10collective18CollectiveEpilogueINS1L_23Sm100TmaWarpSpecializedILi2ELi2ELi64ELb0ELb0EEEJSJ_NSB_IJNSX_ISG_SD_EENSX_INSC_ILi64EEESD_EEEEESK_NSB_IJNSB_IJllllEEESD_SY_EEESK_S1V_NS1L_6fusion15FusionCallbacksIS1P_NS1W_17LinearCombinationISK_fSK_fLNS_15FloatRoundStyleE2EEESJ_S1T_JEEENSA_5SM1004TMEM4LOAD26SM100_TMEM_LOAD_32dp32b64xES16_NS17_INS18_ILi2ELi4ELi3EEES1B_NSX_INSB_IJS1C_S1R_EEENSB_IJS1R_SD_EEEEEEENSA_39AutoVectorizingCopyWithAssumedAlignmentILi128EEENSA_21SM90_TMA_STORE_IM2COLES2A_S2C_S2C_EEEvvEEEEvNT_6ParamsE)
        .other          _ZN7cutlass13device_kernelINS_4conv6kernel13ConvUniversalINS1_16ConvProblemShapeILNS1_8OperatorE0ELi3EEENS1_10collective14CollectiveConvINS1_47MainloopSm100TmaUmmaWarpSpecializedImplicitGemmILS5_0ELi24ELi3ELi1ELi2EN4cute5tupleIJNSA_1CILi1EEESD_SD_EEEEENSB_IJNSC_ILi128EEESG_NSB_IJNSC_ILi32EEEEEEEEENS_12float_e4m3_tESK_NSA_8TiledMMAINSA_8MMA_AtomIJNSA_10MMA_TraitsINSA_19SM100_MMA_F8F6F4_SSEJSK_SK_fSG_SG_NSA_17integral_constantINSA_4UMMA5MajorELSR_0EEESS_NSP_INSQ_7ScaleInELST_0EEESU_EEEEEENSA_6LayoutISE_NSB_IJNSC_ILi0EEESY_SY_EEEEENSB_IJNSA_10UnderscoreES11_S11_EEEEENS7_6detail27Sm100ImplicitGemmTileTraitsINSA_20SM90_TMA_LOAD_IM2COLENSA_14ComposedLayoutINSA_7SwizzleILi1ELi4ELi3EEENSA_18smem_ptr_flag_bitsILi8EEENSX_INSB_IJNSC_ILi8EEESH_EEENSB_IJSH_SD_EEEEEEEvEENS15_INSA_13SM90_TMA_LOADES1G_vEEEENS_8epilogue10collective18CollectiveEpilogueINS1L_23Sm100TmaWarpSpecializedILi2ELi2ELi64ELb0ELb0EEEJSJ_NSB_IJNSX_ISG_SD_EENSX_INSC_ILi64EEESD_EEEEESK_NSB_IJNSB_IJllllEEESD_SY_EEESK_S1V_NS1L_6fusion15FusionCallbacksIS1P_NS1W_17LinearCombinationISK_fSK_fLNS_15FloatRoundStyleE2EEESJ_S1T_JEEENSA_5SM1004TMEM4LOAD26SM100_TMEM_LOAD_32dp32b64xES16_NS17_INS18_ILi2ELi4ELi3EEES1B_NSX_INSB_IJS1C_S1R_EEENSB_IJS1R_SD_EEEEEEENSA_39AutoVectorizingCopyWithAssumedAlignmentILi128EEENSA_21SM90_TMA_STORE_IM2COLES2A_S2C_S2C_EEEvvEEEEvNT_6ParamsE,@"STO_CUDA_ENTRY STV_DEFAULT"
_ZN7cutlass13device_kernelINS_4conv6kernel13ConvUniversalINS1_16ConvProblemShapeILNS1_8OperatorE0ELi3EEENS1_10collective14CollectiveConvINS1_47MainloopSm100TmaUmmaWarpSpecializedImplicitGemmILS5_0ELi24ELi3ELi1ELi2EN4cute5tupleIJNSA_1CILi1EEESD_SD_EEEEENSB_IJNSC_ILi128EEESG_NSB_IJNSC_ILi32EEEEEEEEENS_12float_e4m3_tESK_NSA_8TiledMMAINSA_8MMA_AtomIJNSA_10MMA_TraitsINSA_19SM100_MMA_F8F6F4_SSEJSK_SK_fSG_SG_NSA_17integral_constantINSA_4UMMA5MajorELSR_0EEESS_NSP_INSQ_7ScaleInELST_0EEESU_EEEEEENSA_6LayoutISE_NSB_IJNSC_ILi0EEESY_SY_EEEEENSB_IJNSA_10UnderscoreES11_S11_EEEEENS7_6detail27Sm100ImplicitGemmTileTraitsINSA_20SM90_TMA_LOAD_IM2COLENSA_14ComposedLayoutINSA_7SwizzleILi1ELi4ELi3EEENSA_18smem_ptr_flag_bitsILi8EEENSX_INSB_IJNSC_ILi8EEESH_EEENSB_IJSH_SD_EEEEEEEvEENS15_INSA_13SM90_TMA_LOADES1G_vEEEENS_8epilogue10collective18CollectiveEpilogueINS1L_23Sm100TmaWarpSpecializedILi2ELi2ELi64ELb0ELb0EEEJSJ_NSB_IJNSX_ISG_SD_EENSX_INSC_ILi64EEESD_EEEEESK_NSB_IJNSB_IJllllEEESD_SY_EEESK_S1V_NS1L_6fusion15FusionCallbacksIS1P_NS1W_17LinearCombinationISK_fSK_fLNS_15FloatRoundStyleE2EEESJ_S1T_JEEENSA_5SM1004TMEM4LOAD26SM100_TMEM_LOAD_32dp32b64xES16_NS17_INS18_ILi2ELi4ELi3EEES1B_NSX_INSB_IJS1C_S1R_EEENSB_IJS1R_SD_EEEEEEENSA_39AutoVectorizingCopyWithAssumedAlignmentILi128EEENSA_21SM90_TMA_STORE_IM2COLES2A_S2C_S2C_EEEvvEEEEvNT_6ParamsE:
[----:B------:R-:W1:Y:S01]  /*0000*/  LDC R1, c[0x0][0x37c] ;  /* 0x0000df00ff017b82 */ /* 0x000e620000000800 */
[----:B------:R-:W2:Y:S01]  /*0010*/  S2R R166, SR_TID.X ;  /* 0x0000000000a67919 */ /* 0x000ea20000002100 */
[----:B------:R-:W3:Y:S01]  /*0020*/  LDCU.64 UR8, c[0x0][0x990] ;  /* 0x00013200ff0877ac */ /* 0x000ee20008000a00 */
[----:B-1----:R-:W-:Y:S01]  /*0030*/  VIADD R1, R1, 0xfffffff8 ;  /* 0xfffffff801017836 */ /* 0x002fe20000000000 */
[----:B------:R-:W-:Y:S02]  /*0040*/  PRMT R169, RZ, 0x7610, R169 ;  /* 0x00007610ffa97816 */ /* 0x000fe400000000a9 */
[----:B------:R-:W-:Y:S01]  /*0050*/  ELECT P3, URZ, PT ;  /* 0x0000000000ff782f */ /* 0x000fe20003860000 */
[----:B---3--:R-:W-:-:S04]  /*0060*/  UISETP.NE.U32.AND UP0, UPT, UR8, URZ, UPT ;  /* 0x000000ff0800728c */ /* 0x008fc8000bf05070 */
[----:B------:R-:W-:Y:S01]  /*0070*/  UISETP.NE.AND.EX UP0, UPT, UR9, URZ, UPT, UP0 ;  /* 0x000000ff0900728c */ /* 0x000fe2000bf05300 */
[----:B--2---:R-:W-:-:S05]  /*0080*/  SHF.R.U32.HI R170, RZ, 0x5, R166 ;  /* 0x00000005ffaa7819 */ /* 0x004fca00000116a6 */
[----:B------:R-:W1:Y:S02]  /*0090*/  SHFL.IDX PT, R0, R170, RZ, 0x1f ;  /* 0x00001fffaa007589 */ /* 0x000e6400000e0000 */
[----:B-1----:R-:W-:Y:S01]  /*00a0*/  R2UR UR18, R0 ;  /* 0x00000000001272ca */ /* 0x002fe200000e0000 */
[----:B------:R-:W-:-:S14]  /*00b0*/  BRA.U UP0, `(.L_x_0) ;  /* 0x0000000100307547 */ /* 0x000fdc000b800000 */
[----:B------:R-:W1:Y:S02]  /*00c0*/  LDCU.64 UR4, c[0x0][0x988] ;  /* 0x00013100ff0477ac */ /* 0x000e640008000a00 */
[----:B-1----:R-:W-:-:S04]  /*00d0*/  UISETP.NE.U32.AND UP0, UPT, UR4, URZ, UPT ;  /* 0x000000ff0400728c */ /* 0x002fc8000bf05070 */
[----:B------:R-:W-:-:S09]  /*00e0*/  UISETP.NE.AND.EX UP0, UPT, UR5, URZ, UPT, UP0 ;  /* 0x000000ff0500728c */ /* 0x000fd2000bf05300 */
[----:B------:R-:W-:Y:S05]  /*00f0*/  BRA.U !UP0, `(.L_x_1) ;  /* 0x0000000108147547 */ /* 0x000fea000b800000 */
[----:B------:R-:W1:Y:S01]  /*0100*/  LDC.64 R2, c[0x0][0x988] ;  /* 0x00026200ff027b82 */ /* 0x000e620000000a00 */
[----:B------:R-:W1:Y:S02]  /*0110*/  LDCU.64 UR4, c[0x0][0x358] ;  /* 0x00006b00ff0477ac */ /* 0x000e640008000a00 */
[----:B-1----:R1:W5:Y:S01]  /*0120*/  LDG.E R73, desc[UR4][R2.64] ;  /* 0x0000000402497981 */ /* 0x002362000c1e1900 */
[----:B------:R-:W-:Y:S01]  /*0130*/  HFMA2 R169, -RZ, RZ, 0, 5.9604644775390625e-08 ;  /* 0x00000001ffa97431 */ /* 0x000fe200000001ff */
[----:B------:R-:W-:Y:S05]  /*0140*/  BRA `(.L_x_0) ;  /* 0x00000000000c7947 */ /* 0x000fea0003800000 */
.L_x_1:
[----:B------:R-:W1:Y:S01]  /*0150*/  LDCU UR4, c[0x0][0x980] ;  /* 0x00013000ff0477ac */ /* 0x000e620008000800 */
[----:B------:R-:W-:Y:S01]  /*0160*/  HFMA2 R169, -RZ, RZ, 0, 5.9604644775390625e-08 ;  /* 0x00000001ffa97431 */ /* 0x000fe200000001ff */
[----:B-1----:R-:W-:-:S07]  /*0170*/  MOV R73, UR4 ;  /* 0x0000000400497c02 */ /* 0x002fce0008000f00 */
.L_x_0:
[----:B------:R-:W2:Y:S02]  /*0180*/  LDCU.64 UR4, c[0x0][0x9b0] ;  /* 0x00013600ff0477ac */ /* 0x000ea40008000a00 */
[----:B--2---:R-:W-:-:S04]  /*0190*/  UISETP.NE.U32.AND UP0, UPT, UR4, URZ, UPT ;  /* 0x000000ff0400728c */ /* 0x004fc8000bf05070 */
[----:B------:R-:W-:-:S09]  /*01a0*/  UISETP.NE.AND.EX UP0, UPT, UR5, URZ, UPT, UP0 ;  /* 0x000000ff0500728c */ /* 0x000fd2000bf05300 */
[----:B------:R-:W-:Y:S05]  /*01b0*/  BRA.U UP0, `(.L_x_2) ;  /* 0x0000000100287547 */ /* 0x000fea000b800000 */
[----:B------:R-:W2:Y:S02]  /*01c0*/  LDCU.64 UR4, c[0x0][0x9a8] ;  /* 0x00013500ff0477ac */ /* 0x000ea40008000a00 */
[----:B--2---:R-:W-:-:S04]  /*01d0*/  UISETP.NE.U32.AND UP0, UPT, UR4, URZ, UPT ;  /* 0x000000ff0400728c */ /* 0x004fc8000bf05070 */
[----:B------:R-:W-:-:S09]  /*01e0*/  UISETP.NE.AND.EX UP0, UPT, UR5, URZ, UPT, UP0 ;  /* 0x000000ff0500728c */ /* 0x000fd2000bf05300 */
[----:B------:R-:W-:Y:S05]  /*01f0*/  BRA.U !UP0, `(.L_x_3) ;  /* 0x0000000108107547 */ /* 0x000fea000b800000 */
[----:B------:R-:W2:Y:S01]  /*0200*/  LDC.64 R70, c[0x0][0x9a8] ;  /* 0x00026a00ff467b82 */ /* 0x000ea20000000a00 */
[----:B------:R-:W2:Y:S02]  /*0210*/  LDCU.64 UR4, c[0x0][0x358] ;  /* 0x00006b00ff0477ac */ /* 0x000ea40008000a00 */
[----:B--2---:R2:W5:Y:S01]  /*0220*/  LDG.E R70, desc[UR4][R70.64] ;  /* 0x0000000446467981 */ /* 0x004562000c1e1900 */
[----:B------:R-:W-:Y:S05]  /*0230*/  BRA `(.L_x_2) ;  /* 0x0000000000087947 */ /* 0x000fea0003800000 */
.L_x_3:
[----:B------:R-:W2:Y:S02]  /*0240*/  LDCU UR4, c[0x0][0x9a0] ;  /* 0x00013400ff0477ac */ /* 0x000ea40008000800 */
[----:B--2---:R-:W-:Y:S02]  /*0250*/  MOV R70, UR4 ;  /* 0x0000000400467c02 */ /* 0x004fe40008000f00 */
.L_x_2:
[----:B------:R-:W-:Y:S01]  /*0260*/  IMAD.U32 R0, RZ, RZ, UR18 ;  /* 0x00000012ff007e24 */ /* 0x000fe2000f8e00ff */
[----:B------:R-:W-:Y:S04]  /*0270*/  BSSY.RECONVERGENT B0, `(.L_x_4) ;  /* 0x000000c000007945 */ /* 0x000fe80003800200 */
[C---:B------:R-:W-:Y:S02]  /*0280*/  ISETP.NE.OR P1, PT, R0.reuse, 0x1, !P3 ;  /* 0x000000010000780c */ /* 0x040fe40005f25670 */
[----:B------:R-:W-:-:S11]  /*0290*/  ISETP.NE.OR P0, PT, R0, 0x3, !P3 ;  /* 0x000000030000780c */ /* 0x000fd60005f05670 */
[----:B------:R-:W-:Y:S05]  /*02a0*/  @P1 BRA `(.L_x_5) ;  /* 0x0000000000201947 */ /* 0x000fea0003800000 */
[----:B------:R-:W3:Y:S02]  /*02b0*/  LDCU.64 UR4, c[0x0][0x348] ;  /* 0x00006900ff0477ac */ /* 0x000ee40008000a00 */
[----:B---3--:R-:W-:Y:S02]  /*02c0*/  UIADD3 UR6, UP1, UPT, UR4, 0x80, URZ ;  /* 0x0000008004067890 */ /* 0x008fe4000ff3e0ff */
[----:B------:R-:W-:Y:S02]  /*02d0*/  UIADD3 UR4, UP0, UPT, UR4, 0x200, URZ ;  /* 0x0000020004047890 */ /* 0x000fe4000ff1e0ff */
[----:B------:R-:W-:Y:S02]  /*02e0*/  UIADD3.X UR7, UPT, UPT, URZ, UR5, URZ, UP1, !UPT ;  /* 0x00000005ff077290 */ /* 0x000fe40008ffe4ff */
[----:B------:R-:W-:-:S07]  /*02f0*/  UIADD3.X UR5, UPT, UPT, URZ, UR5, URZ, UP0, !UPT ;  /* 0x00000005ff057290 */ /* 0x000fce00087fe4ff */
[----:B------:R3:W-:Y:S02]  /*0300*/  UTMACCTL.PF [UR6] ;  /* 0x00000000060079b9 */ /* 0x0007e40008040000 */
[----:B------:R3:W-:Y:S02]  /*0310*/  UTMACCTL.PF [UR4] ;  /* 0x00000000040079b9 */ /* 0x0007e40008040000 */
[----:B---3--:R-:W-:Y:S01]  /*0320*/  NOP ;  /* 0x0000000000007918 */ /* 0x008fe20000000000 */
.L_x_5:
[----:B------:R-:W-:Y:S05]  /*0330*/  BSYNC.RECONVERGENT B0 ;  /* 0x0000000000007941 */ /* 0x000fea0003800200 */
.L_x_4:
[----:B------:R-:W-:Y:S04]  /*0340*/  BSSY.RECONVERGENT B0, `(.L_x_6) ;  /* 0x000000a000007945 */ /* 0x000fe80003800200 */
        /* <DEDUP_REMOVED lines=9> */
.L_x_7:
[----:B------:R-:W-:Y:S05]  /*03e0*/  BSYNC.RECONVERGENT B0 ;  /* 0x0000000000007941 */ /* 0x000fea0003800200 */
.L_x_6:
[----:B------:R-:W3:Y:S01]  /*03f0*/  LDCU.64 UR4, c[0x0][0x988] ;  /* 0x00013100ff0477ac */ /* 0x000ee20008000a00 */
[----:B------:R-:W-:Y:S02]  /*0400*/  UISETP.EQ.U32.AND UP2, UPT, UR8, URZ, UPT ;  /* 0x000000ff0800728c */ /* 0x000fe4000bf42070 */
[----:B------:R-:W-:Y:S02]  /*0410*/  UPLOP3.LUT UP3, UPT, UPT, UPT, UPT, 0x80, 0x8 ;  /* 0x000000000008789c */ /* 0x000fe40003f6f070 */
[----:B---3--:R-:W-:-:S04]  /*0420*/  UISETP.NE.U32.AND UP0, UPT, UR4, URZ, UPT ;  /* 0x000000ff0400728c */ /* 0x008fc8000bf05070 */
[----:B------:R-:W-:-:S04]  /*0430*/  UISETP.NE.AND.EX UP1, UPT, UR5, URZ, UPT, UP0 ;  /* 0x000000ff0500728c */ /* 0x000fc8000bf25300 */
[----:B------:R-:W-:-:S04]  /*0440*/  UISETP.EQ.OR.EX UP4, UPT, UR9, URZ, !UP1, UP2 ;  /* 0x000000ff0900728c */ /* 0x000fc8000cf82720 */
[----:B------:R-:W-:-:S06]  /*0450*/  UP2UR UR4, UPR, URZ, 0x10 ;  /* 0x00000010ff047883 */ /* 0x000fcc0008000000 */
[----:B------:R-:W-:Y:S01]  /*0460*/  MOV R179, UR4 ;  /* 0x0000000400b37c02 */ /* 0x000fe20008000f00 */
[----:B------:R-:W-:Y:S06]  /*0470*/  BRA.U !UP4, `(.L_x_8) ;  /* 0x000000010c207547 */ /* 0x000fec000b800000 */
[----:B------:R-:W-:Y:S01]  /*0480*/  UISETP.NE.U32.AND UP2, UPT, UR8, URZ, UPT ;  /* 0x000000ff0800728c */ /* 0x000fe2000bf45070 */
[----:B-----5:R-:W-:Y:S01]  /*0490*/  FSETP.NEU.AND P0, PT, R73, RZ, PT ;  /* 0x000000ff4900720b */ /* 0x020fe20003f0d000 */
[----:B------:R-:W-:Y:S02]  /*04a0*/  USEL UR4, URZ, 0xffffffff, UP1 ;  /* 0xffffffffff047887 */ /* 0x000fe40008800000 */
[----:B------:R-:W-:-:S10]  /*04b0*/  UISETP.NE.AND.EX UP2, UPT, UR9, URZ, UPT, UP2 ;  /* 0x000000ff0900728c */ /* 0x000fd4000bf45320 */
[----:B------:R-:W-:Y:S01]  /*04c0*/  VOTEU.ANY UP0, P0 ;  /* 0x0000000000ff7886 */ /* 0x000fe20000000100 */
[----:B------:R-:W-:-:S04]  /*04d0*/  @!UP2 USEL UR4, URZ, 0xffffffff, UP0 ;  /* 0xffffffffff04a887 */ /* 0x000fc80008000000 */
[----:B------:R-:W-:-:S04]  /*04e0*/  ULOP3.LUT UR4, UR4, 0x1, URZ, 0xc0, !UPT ;  /* 0x0000000104047892 */ /* 0x000fc8000f8ec0ff */
[----:B------:R-:W-:-:S11]  /*04f0*/  UISETP.NE.U32.AND UP3, UPT, UR4, 0x1, UPT ;  /* 0x000000010400788c */ /* 0x000fd6000bf65070 */
.L_x_8:
[----:B-1----:R-:W1:Y:S01]  /*0500*/  SHFL.IDX PT, R2, R170, RZ, 0x1f ;  /* 0x00001fffaa027589 */ /* 0x002e6200000e0000 */
[----:B------:R-:W-:-:S04]  /*0510*/  UISETP.NE.AND UP0, UPT, UR18, 0x2, UPT ;  /* 0x000000021200788c */ /* 0x000fc8000bf05270 */
[----:B------:R-:W-:Y:S01]  /*0520*/  USEL UR52, URZ, 0x1, UP0 ;  /* 0x00000001ff347887 */ /* 0x000fe20008000000 */
[----:B-1----:R-:W-:-:S13]  /*0530*/  ISETP.NE.AND P0, PT, R2, RZ, PT ;  /* 0x000000ff0200720c */ /* 0x002fda0003f05270 */
[----:B------:R-:W-:Y:S05]  /*0540*/  @P0 BRA `(.L_x_9) ;  /* 0x0000000000f40947 */ /* 0x000fea0003800000 */
[----:B------:R-:W-:Y:S01]  /*0550*/  ELECT P0, URZ, PT ;  /* 0x0000000000ff782f */ /* 0x000fe20003800000 */
[----:B------:R-:W-:-:S12]  /*0560*/  BSSY.RECONVERGENT B0, `(.L_x_9) ;  /* 0x000003b000007945 */ /* 0x000fd80003800200 */
[----:B------:R-:W-:Y:S05]  /*0570*/  @!P0 BRA `(.L_x_10) ;  /* 0x0000000000e48947 */ /* 0x000fea0003800000 */
[----:B------:R-:W1:Y:S01]  /*0580*/  S2UR UR4, SR_CgaCtaId ;  /* 0x00000000000479c3 */ /* 0x000e620000008800 */
[----:B------:R-:W-:Y:S01]  /*0590*/  UMOV UR5, 0x400 ;  /* 0x0000040000057882 */ /* 0x000fe20000000000 */
[----:B------:R-:W-:Y:S02]  /*05a0*/  UMOV UR6, 0x1 ;  /* 0x0000000100067882 */ /* 0x000fe40000000000 */
[----:B------:R-:W-:-:S04]  /*05b0*/  UIADD3 UR6, UPT, UPT, -UR6, 0x100000, URZ ;  /* 0x0010000006067890 */ /* 0x000fc8000fffe1ff */
[----:B------:R-:W-:Y:S02]  /*05c0*/  USHF.L.U32 UR7, UR6, 0xb, URZ ;  /* 0x0000000b06077899 */ /* 0x000fe400080006ff */
[----:B------:R-:W-:Y:S02]  /*05d0*/  USHF.L.U32 UR6, UR6, 0x1, URZ ;  /* 0x0000000106067899 */ /* 0x000fe400080006ff */
[----:B-1----:R-:W-:Y:S01]  /*05e0*/  ULEA UR4, UR4, UR5, 0x18 ;  /* 0x0000000504047291 */ /* 0x002fe2000f8ec0ff */
[----:B------:R-:W1:Y:S11]  /*05f0*/  FENCE.VIEW.ASYNC.S ;  /* 0x00000000000073c6 */ /* 0x000e760000000000 */
[----:B-1----:R1:W3:Y:S01]  /*0600*/  SYNCS.EXCH.64 URZ, [UR4], UR6 ;  /* 0x0000000604ff75b2 */ /* 0x0022e20008000100 */
[----:B------:R1:W4:Y:S01]  /*0610*/  SYNCS.EXCH.64 URZ, [UR4+0xc0], UR6 ;  /* 0x0000c00604ff75b2 */ /* 0x0003220008000100 */
[----:B------:R1:W1:Y:S01]  /*0620*/  SYNCS.EXCH.64 URZ, [UR4+0x8], UR6 ;  /* 0x0000080604ff75b2 */ /* 0x0002620008000100 */
        /* <DEDUP_REMOVED lines=45> */
[----:B---34-:R-:W-:Y:S01]  /*0900*/  NOP ;  /* 0x0000000000007918 */ /* 0x018fe20000000000 */
.L_x_10:
[----:B-1----:R-:W-:Y:S05]  /*0910*/  BSYNC.RECONVERGENT B0 ;  /* 0x0000000000007941 */ /* 0x002fea0003800200 */
.L_x_9:
[----:B------:R-:W1:Y:S01]  /*0920*/  SHFL.IDX PT, R2, R170, RZ, 0x1f ;  /* 0x00001fffaa027589 */ /* 0x000e6200000e0000 */
[----:B------:R-:W-:Y:S01]  /*0930*/  NOP ;  /* 0x0000000000007918 */ /* 0x000fe20000000000 */
[----:B-1----:R-:W-:-:S13]  /*0940*/  ISETP.NE.AND P0, PT, R2, 0x1, PT ;  /* 0x000000010200780c */ /* 0x002fda0003f05270 */
[----:B------:R-:W-:Y:S05]  /*0950*/  @P0 BRA `(.L_x_11) ;  /* 0x0000000000480947 */ /* 0x000fea0003800000 */
[----:B------:R-:W1:Y:S01]  /*0960*/  S2UR UR4, SR_CgaCtaId ;  /* 0x00000000000479c3 */ /* 0x000e620000008800 */
[----:B------:R-:W-:Y:S01]  /*0970*/  UMOV UR5, 0x400 ;  /* 0x0000040000057882 */ /* 0x000fe20000000000 */
[----:B------:R-:W-:Y:S01]  /*0980*/  UMOV UR8, 0x20 ;  /* 0x0000002000087882 */ /* 0x000fe20000000000 */
[----:B------:R-:W-:Y:S01]  /*0990*/  UMOV UR6, 0x80 ;  /* 0x0000008000067882 */ /* 0x000fe20000000000 */
[----:B------:R-:W-:-:S04]  /*09a0*/  UIADD3 UR8, UPT, UPT, -UR8, 0x100000, URZ ;  /* 0x0010000008087890 */ /* 0x000fc8000fffe1ff */
[----:B------:R-:W-:Y:S02]  /*09b0*/  USHF.L.U32 UR9, UR8, 0xb, URZ ;  /* 0x0000000b08097899 */ /* 0x000fe400080006ff */
[----:B------:R-:W-:Y:S02]  /*09c0*/  USHF.L.U32 UR8, UR8, 0x1, URZ ;  /* 0x0000000108087899 */ /* 0x000fe400080006ff */
[----:B------:R-:W-:-:S04]  /*09d0*/  UIADD3 UR6, UPT, UPT, -UR6, 0x100000, URZ ;  /* 0x0010000006067890 */ /* 0x000fc8000fffe1ff */
[----:B------:R-:W-:Y:S02]  /*09e0*/  USHF.L.U32 UR7, UR6, 0xb, URZ ;  /* 0x0000000b06077899 */ /* 0x000fe400080006ff */
[----:B------:R-:W-:Y:S01]  /*09f0*/  USHF.L.U32 UR6, UR6, 0x1, URZ ;  /* 0x0000000106067899 */ /* 0x000fe200080006ff */
[----:B------:R-:W-:Y:S01]  /*0a00*/  ELECT P0, URZ, PT ;  /* 0x0000000000ff782f */ /* 0x000fe20003800000 */
[----:B-1----:R-:W-:Y:S01]  /*0a10*/  ULEA UR4, UR4, UR5, 0x18 ;  /* 0x0000000504047291 */ /* 0x002fe2000f8ec0ff */
[----:B------:R-:W1:Y:S11]  /*0a20*/  FENCE.VIEW.ASYNC.S ;  /* 0x00000000000073c6 */ /* 0x000e760000000000 */
[----:B-1----:R1:W3:Y:S01]  /*0a30*/  SYNCS.EXCH.64 URZ, [UR4+0x180], UR8 ;  /* 0x0001800804ff75b2 */ /* 0x0022e20008000100 */
[----:B------:R1:W4:Y:S01]  /*0a40*/  SYNCS.EXCH.64 URZ, [UR4+0x190], UR6 ;  /* 0x0001900604ff75b2 */ /* 0x0003220008000100 */
[----:B------:R1:W1:Y:S01]  /*0a50*/  SYNCS.EXCH.64 URZ, [UR4+0x188], UR8 ;  /* 0x0001880804ff75b2 */ /* 0x0002620008000100 */
[----:B------:R1:W1:Y:S01]  /*0a60*/  SYNCS.EXCH.64 URZ, [UR4+0x198], UR6 ;  /* 0x0001980604ff75b2 */ /* 0x0002620008000100 */
[----:B------:R-:W-:Y:S01]  /*0a70*/  NOP ;  /* 0x0000000000007918 */ /* 0x000fe20000000000 */
.L_x_11:
[----:B------:R-:W2:Y:S01]  /*0a80*/  SHFL.IDX PT, R2, R170, RZ, 0x1f ;  /* 0x00001fffaa027589 */ /* 0x000ea200000e0000 */
[----:B------:R-:W-:Y:S01]  /*0a90*/  NOP ;  /* 0x0000000000007918 */ /* 0x000fe20000000000 */
[----:B--2---:R-:W-:-:S13]  /*0aa0*/  ISETP.NE.AND P0, PT, R2, 0x3, PT ;  /* 0x000000030200780c */ /* 0x004fda0003f05270 */
[----:B------:R-:W-:Y:S05]  /*0ab0*/  @P0 BRA `(.L_x_12) ;  /* 0x0000000000300947 */ /* 0x000fea0003800000 */
[----:B-1----:R-:W1:Y:S01]  /*0ac0*/  S2UR UR6, SR_CgaCtaId ;  /* 0x00000000000679c3 */ /* 0x002e620000008800 */
[----:B------:R-:W-:Y:S01]  /*0ad0*/  UMOV UR4, 0x400 ;  /* 0x0000040000047882 */ /* 0x000fe20000000000 */
[----:B------:R-:W-:Y:S01]  /*0ae0*/  UMOV UR5, 0x20 ;  /* 0x0000002000057882 */ /* 0x000fe20000000000 */
[----:B------:R-:W-:Y:S01]  /*0af0*/  ELECT P0, URZ, PT ;  /* 0x0000000000ff782f */ /* 0x000fe20003800000 */
[----:B-1----:R-:W-:Y:S02]  /*0b00*/  ULEA UR6, UR6, UR4, 0x18 ;  /* 0x0000000406067291 */ /* 0x002fe4000f8ec0ff */
[----:B------:R-:W-:-:S04]  /*0b10*/  UIADD3 UR4, UPT, UPT, -UR5, 0x100000, URZ ;  /* 0x0010000005047890 */ /* 0x000fc8000fffe1ff */
[----:B------:R-:W-:Y:S02]  /*0b20*/  USHF.L.U32 UR5, UR4, 0xb, URZ ;  /* 0x0000000b04057899 */ /* 0x000fe400080006ff */
[----:B------:R-:W-:Y:S01]  /*0b30*/  USHF.L.U32 UR4, UR4, 0x1, URZ ;  /* 0x0000000104047899 */ /* 0x000fe200080006ff */
[----:B------:R-:W1:Y:S11]  /*0b40*/  FENCE.VIEW.ASYNC.S ;  /* 0x00000000000073c6 */ /* 0x000e760000000000 */
[----:B-1----:R2:W1:Y:S01]  /*0b50*/  SYNCS.EXCH.64 URZ, [UR6+0x1a0], UR4 ;  /* 0x0001a00406ff75b2 */ /* 0x0024620008000100 */
[----:B------:R2:W1:Y:S02]  /*0b60*/  SYNCS.EXCH.64 URZ, [UR6+0x1a8], UR4 ;  /* 0x0001a80406ff75b2 */ /* 0x0004640008000100 */
[----:B--2---:R-:W-:Y:S01]  /*0b70*/  NOP ;  /* 0x0000000000007918 */ /* 0x004fe20000000000 */
.L_x_12:
[----:B------:R-:W2:Y:S01]  /*0b80*/  SHFL.IDX PT, R2, R170, RZ, 0x1f ;  /* 0x00001fffaa027589 */ /* 0x000ea200000e0000 */
[----:B------:R-:W-:Y:S01]  /*0b90*/  NOP ;  /* 0x0000000000007918 */ /* 0x000fe20000000000 */
[----:B--2---:R-:W-:-:S13]  /*0ba0*/  ISETP.NE.AND P0, PT, R2, 0x4, PT ;  /* 0x000000040200780c */ /* 0x004fda0003f05270 */
[----:B------:R-:W-:Y:S05]  /*0bb0*/  @P0 BRA `(.L_x_13) ;  /* 0x0000000000440947 */ /* 0x000fea0003800000 */
[----:B-1----:R-:W1:Y:S01]  /*0bc0*/  S2UR UR6, SR_CgaCtaId ;  /* 0x00000000000679c3 */ /* 0x002e620000008800 */
[----:B------:R-:W-:Y:S01]  /*0bd0*/  UMOV UR4, 0x100 ;  /* 0x0000010000047882 */ /* 0x000fe20000000000 */
[----:B------:R-:W-:Y:S01]  /*0be0*/  UMOV UR5, 0x400 ;  /* 0x0000040000057882 */ /* 0x000fe20000000000 */
[----:B------:R-:W-:Y:S01]  /*0bf0*/  USEL UR4, UR4, 0xe0, UP3 ;  /* 0x000000e004047887 */ /* 0x000fe20009800000 */
[----:B------:R-:W-:Y:S01]  /*0c00*/  UMOV UR8, 0x1 ;  /* 0x0000000100087882 */ /* 0x000fe20000000000 */
[----:B------:R-:W-:Y:S01]  /*0c10*/  ELECT P0, URZ, PT ;  /* 0x0000000000ff782f */ /* 0x000fe20003800000 */
[----:B------:R-:W-:-:S04]  /*0c20*/  UIADD3 UR8, UPT, UPT, -UR8, 0x100000, URZ ;  /* 0x0010000008087890 */ /* 0x000fc8000fffe1ff */
[----:B------:R-:W-:Y:S02]  /*0c30*/  USHF.L.U32 UR9, UR8, 0xb, URZ ;  /* 0x0000000b08097899 */ /* 0x000fe400080006ff */
[----:B------:R-:W-:Y:S02]  /*0c40*/  USHF.L.U32 UR8, UR8, 0x1, URZ ;  /* 0x0000000108087899 */ /* 0x000fe400080006ff */
[----:B-1----:R-:W-:Y:S02]  /*0c50*/  ULEA UR6, UR6, UR5, 0x18 ;  /* 0x0000000506067291 */ /* 0x002fe4000f8ec0ff */
[----:B------:R-:W-:-:S04]  /*0c60*/  UIADD3 UR4, UPT, UPT, -UR4, 0x100000, URZ ;  /* 0x0010000004047890 */ /* 0x000fc8000fffe1ff */
[----:B------:R-:W-:Y:S02]  /*0c70*/  USHF.L.U32 UR5, UR4, 0xb, URZ ;  /* 0x0000000b04057899 */ /* 0x000fe400080006ff */
[----:B------:R-:W-:Y:S01]  /*0c80*/  USHF.L.U32 UR4, UR4, 0x1, URZ ;  /* 0x0000000104047899 */ /* 0x000fe200080006ff */
[----:B------:R-:W1:Y:S03]  /*0c90*/  FENCE.VIEW.ASYNC.S ;  /* 0x00000000000073c6 */ /* 0x000e660000000000 */
[----:B-1----:R2:W1:Y:S08]  /*0ca0*/  SYNCS.EXCH.64 URZ, [UR6+0x1b0], UR8 ;  /* 0x0001b00806ff75b2 */ /* 0x0024700008000100 */
[----:B------:R2:W1:Y:S02]  /*0cb0*/  SYNCS.EXCH.64 URZ, [UR6+0x1b8], UR4 ;  /* 0x0001b80406ff75b2 */ /* 0x0004640008000100 */
[----:B--2---:R-:W-:Y:S01]  /*0cc0*/  NOP ;  /* 0x0000000000007918 */ /* 0x004fe20000000000 */
.L_x_13:
[----:B------:R-:W2:Y:S01]  /*0cd0*/  SHFL.IDX PT, R2, R170, RZ, 0x1f ;  /* 0x00001fffaa027589 */ /* 0x000ea200000e0000 */
[----:B------:R-:W1:Y:S01]  /*0ce0*/  S2UR UR50, SR_CTAID.X ;  /* 0x00000000003279c3 */ /* 0x000e620000002500 */
[----:B------:R-:W-:-:S07]  /*0cf0*/  NOP ;  /* 0x0000000000007918 */ /* 0x000fce0000000000 */
[----:B------:R-:W1:Y:S01]  /*0d00*/  S2UR UR24, SR_CTAID.Y ;  /* 0x00000000001879c3 */ /* 0x000e620000002600 */
[----:B--2---:R-:W-:-:S13]  /*0d10*/  ISETP.NE.AND P0, PT, R2, 0x5, PT ;  /* 0x000000050200780c */ /* 0x004fda0003f05270 */
[----:B-1----:R-:W-:Y:S05]  /*0d20*/  @P0 BRA `(.L_x_14) ;  /* 0x0000000000480947 */ /* 0x002fea0003800000 */
        /* <DEDUP_REMOVED lines=13> */
[----:B-1----:R1:W2:Y:S01]  /*0e00*/  SYNCS.EXCH.64 URZ, [UR4+0x1c0], UR8 ;  /* 0x0001c00804ff75b2 */ /* 0x0022a20008000100 */
[----:B------:R1:W1:Y:S01]  /*0e10*/  SYNCS.EXCH.64 URZ, [UR4+0x1d0], UR6 ;  /* 0x0001d00604ff75b2 */ /* 0x0002620008000100 */
[----:B------:R1:W1:Y:S01]  /*0e20*/  SYNCS.EXCH.64 URZ, [UR4+0x1c8], UR8 ;  /* 0x0001c80804ff75b2 */ /* 0x0002620008000100 */
[----:B------:R1:W1:Y:S01]  /*0e30*/  SYNCS.EXCH.64 URZ, [UR4+0x1d8], UR6 ;  /* 0x0001d80604ff75b2 */ /* 0x0002620008000100 */
[----:B------:R-:W-:Y:S01]  /*0e40*/  NOP ;  /* 0x0000000000007918 */ /* 0x000fe20000000000 */
.L_x_14:
[----:B------:R-:W-:-:S05]  /*0e50*/  CS2R.32 R160, SR_CgaSize ;  /* 0x0000000000a07805 */ /* 0x000fca0000008a00 */
[----:B------:R-:W-:-:S05]  /*0e60*/  IMAD R160, R160, -0xa0, RZ ;  /* 0xffffff60a0a07824 */ /* 0x000fca00078e02ff */
[----:B------:R-:W-:-:S14]  /*0e70*/  R2UR UR5, R160 ;  /* 0x00000000a00572ca */ /* 0x000fdc00000e0000 */
[----:B------:R-:W3:Y:S01]  /*0e80*/  LDCU UR5, c[0x0][UR5+0x2b0] ;  /* 0x00005600050577ac */ /* 0x000ee20008000800 */
[----:B------:R-:W-:Y:S02]  /*0e90*/  I2FP.F32.U32 R5, UR50 ;  /* 0x0000003200057c45 */ /* 0x000fe40008201000 */
[----:B------:R-:W-:-:S05]  /*0ea0*/  CS2R.32 R3, SR_CgaSize ;  /* 0x0000000000037805 */ /* 0x000fca0000008a00 */
[----:B------:R-:W-:-:S06]  /*0eb0*/  IMAD R3, R3, -0xa0, RZ ;  /* 0xffffff6003037824 */ /* 0x000fcc00078e02ff */
[----:B------:R-:W4:Y:S01]  /*0ec0*/  LDC R3, c[0x0][R3+0x2a0] ;  /* 0x0000a80003037b82 */ /* 0x000f220000000800 */
[----:B------:R-:W-:Y:S02]  /*0ed0*/  I2FP.F32.U32 R4, UR24 ;  /* 0x0000001800047c45 */ /* 0x000fe40008201000 */
[----:B------:R-:W-:-:S05]  /*0ee0*/  CS2R.32 R160, SR_CgaSize ;  /* 0x0000000000a07805 */ /* 0x000fca0000008a00 */
[----:B------:R-:W-:-:S05]  /*0ef0*/  IMAD R160, R160, -0xa0, RZ ;  /* 0xffffff60a0a07824 */ /* 0x000fca00078e02ff */
[----:B-1----:R-:W-:-:S14]  /*0f00*/  R2UR UR4, R160 ;  /* 0x00000000a00472ca */ /* 0x002fdc00000e0000 */
[----:B------:R-:W1:Y:S01]  /*0f10*/  LDCU UR4, c[0x0][UR4+0x2b4] ;  /* 0x00005680040477ac */ /* 0x000e620008000800 */
[----:B------:R-:W-:Y:S01]  /*0f20*/  NOP ;  /* 0x0000000000007918 */ /* 0x000fe20000000000 */
[----:B------:R-:W2:Y:S01]  /*0f30*/  LDCU UR19, c[0x0][0xc24] ;  /* 0x00018480ff1377ac */ /* 0x000ea20008000800 */
[----:B------:R-:W-:-:S05]  /*0f40*/  CS2R.32 R2, SR_CgaSize ;  /* 0x0000000000027805 */ /* 0x000fca0000008a00 */
[----:B------:R-:W-:-:S06]  /*0f50*/  IMAD R2, R2, -0xa0, RZ ;  /* 0xffffff6002027824 */ /* 0x000fcc00078e02ff */
[----:B------:R-:W4:Y:S01]  /*0f60*/  LDC R2, c[0x0][R2+0x2a4] ;  /* 0x0000a90002027b82 */ /* 0x000f220000000800 */
[----:B---3--:R-:W-:-:S07]  /*0f70*/  FMUL R5, R5, UR5 ;  /* 0x0000000505057c20 */ /* 0x008fce0008400000 */
[----:B------:R-:W3:Y:S01]  /*0f80*/  S2UR UR51, SR_CTAID.Z ;  /* 0x00000000003379c3 */ /* 0x000ee20000002700 */
[----:B-1----:R-:W-:Y:S01]  /*0f90*/  FMUL R4, R4, UR4 ;  /* 0x0000000404047c20 */ /* 0x002fe20008400000 */
[----:B------:R-:W1:Y:S01]  /*0fa0*/  F2I.U32.TRUNC.NTZ R160, R5 ;  /* 0x0000000500a07305 */ /* 0x000e62000020f000 */
[----:B--2---:R-:W-:-:S07]  /*0fb0*/  UISETP.GE.AND UP0, UPT, UR19, 0x1, UPT ;  /* 0x000000011300788c */ /* 0x004fce000bf06270 */
[----:B------:R-:W2:Y:S01]  /*0fc0*/  F2I.U32.TRUNC.NTZ R135, R4 ;  /* 0x0000000400877305 */ /* 0x000ea2000020f000 */
[----:B-1----:R-:W-:-:S05]  /*0fd0*/  IADD3 R160, PT, PT, -R160, RZ, RZ ;  /* 0x000000ffa0a07210 */ /* 0x002fca0007ffe1ff */
[----:B----4-:R-:W-:Y:S01]  /*0fe0*/  IMAD R160, R3, R160, UR50 ;  /* 0x0000003203a07e24 */ /* 0x010fe2000f8e02a0 */
[----:B--2---:R-:W-:-:S05]  /*0ff0*/  IADD3 R135, PT, PT, -R135, RZ, RZ ;  /* 0x000000ff87877210 */ /* 0x004fca0007ffe1ff */
[----:B------:R-:W-:Y:S01]  /*1000*/  IMAD R135, R2, R135, UR24 ;  /* 0x0000001802877e24 */ /* 0x000fe2000f8e0287 */
[----:B------:R-:W-:Y:S06]  /*1010*/  BAR.SYNC.DEFER_BLOCKING 0x0 ;  /* 0x0000000000007b1d */ /* 0x000fec0000010000 */
[----:B---3--:R-:W-:Y:S05]  /*1020*/  BRA.U !UP0, `(.L_x_15) ;  /* 0x0000000108d47547 */ /* 0x008fea000b800000 */
[----:B------:R-:W1:Y:S01]  /*1030*/  LDCU.128 UR20, c[0x0][0xc10] ;  /* 0x00018200ff1477ac */ /* 0x000e620008000c00 */
[----:B------:R-:W2:Y:S01]  /*1040*/  LDCU UR6, c[0x0][0x370] ;  /* 0x00006e00ff0677ac */ /* 0x000ea20008000800 */
[----:B------:R-:W3:Y:S01]  /*1050*/  LDCU UR4, c[0x0][0x374] ;  /* 0x00006e80ff0477ac */ /* 0x000ee20008000800 */
[----:B------:R-:W4:Y:S01]  /*1060*/  LDCU UR25, c[0x0][0xc0c] ;  /* 0x00018180ff1977ac */ /* 0x000f220008000800 */
[----:B------:R-:W4:Y:S01]  /*1070*/  LDCU UR5, c[0x0][0xc20] ;  /* 0x00018400ff0577ac */ /* 0x000f220008000800 */
[----:B------:R-:W4:Y:S01]  /*1080*/  LDCU.64 UR16, c[0x0][0xc28] ;  /* 0x00018500ff1077ac */ /* 0x000f220008000a00 */
[----:B-1----:R-:W-:Y:S02]  /*1090*/  UISETP.NE.AND UP0, UPT, UR22, 0x1, UPT ;  /* 0x000000011600788c */ /* 0x002fe4000bf05270 */
[----:B---3--:R-:W-:Y:S02]  /*10a0*/  UIMAD.WIDE.U32 UR8, UR4, UR23, URZ ;  /* 0x00000017040872a5 */ /* 0x008fe4000f8e00ff */
[----:B--2---:R-:W-:-:S02]  /*10b0*/  UIMAD.WIDE.U32 UR10, UR6, UR20, URZ ;  /* 0x00000014060a72a5 */ /* 0x004fc4000f8e00ff */
[----:B----4-:R-:W-:Y:S02]  /*10c0*/  UISETP.NE.AND UP2, UPT, UR25, 0x1, UPT ;  /* 0x000000011900788c */ /* 0x010fe4000bf45270 */
[----:B------:R-:W-:Y:S01]  /*10d0*/  UISETP.NE.AND UP4, UPT, UR19, 0x1, UPT ;  /* 0x000000011300788c */ /* 0x000fe2000bf85270 */
[----:B------:R-:W-:Y:S02]  /*10e0*/  UMOV UR8, UR9 ;  /* 0x0000000900087c82 */ /* 0x000fe40008000000 */
[----:B------:R-:W-:Y:S01]  /*10f0*/  UMOV UR10, UR11 ;  /* 0x0000000b000a7c82 */ /* 0x000fe20008000000 */
[----:B------:R-:W-:Y:S02]  /*1100*/  @UP0 USHF.R.U32.HI UR4, URZ, UR5, UR8 ;  /* 0x00000005ff040299 */ /* 0x000fe40008011608 */
[----:B------:R-:W-:Y:S02]  /*1110*/  UIMAD.WIDE.U32 UR12, UR24, UR23, URZ ;  /* 0x00000017180c72a5 */ /* 0x000fe4000f8e00ff */
[----:B------:R-:W-:-:S02]  /*1120*/  UIMAD.WIDE.U32 UR8, UR4, UR16, URZ ;  /* 0x00000010040872a5 */ /* 0x000fc4000f8e00ff */
[----:B------:R-:W-:Y:S02]  /*1130*/  @UP2 USHF.R.U32.HI UR6, URZ, UR21, UR10 ;  /* 0x00000015ff062299 */ /* 0x000fe4000801160a */
[----:B------:R-:W-:Y:S02]  /*1140*/  UIMAD.WIDE.U32 UR14, UR50, UR20, URZ ;  /* 0x00000014320e72a5 */ /* 0x000fe4000f8e00ff */
[----:B------:R-:W-:Y:S01]  /*1150*/  UIMAD.WIDE.U32 UR10, UR6, UR16, URZ ;  /* 0x00000010060a72a5 */ /* 0x000fe2000f8e00ff */
[----:B------:R-:W-:Y:S01]  /*1160*/  UMOV UR12, UR13 ;  /* 0x0000000d000c7c82 */ /* 0x000fe20008000000 */
[----:B------:R-:W-:Y:S01]  /*1170*/  UMOV UR8, UR9 ;  /* 0x0000000900087c82 */ /* 0x000fe20008000000 */
[----:B------:R-:W-:Y:S02]  /*1180*/  USHF.R.U32.HI UR12, URZ, UR5, UR12 ;  /* 0x00000005ff0c7299 */ /* 0x000fe4000801160c */
[----:B------:R-:W-:Y:S01]  /*1190*/  @UP4 USHF.R.U32.HI UR4, URZ, UR17, UR8 ;  /* 0x00000011ff044299 */ /* 0x000fe20008011608 */
[----:B------:R-:W-:Y:S01]  /*11a0*/  UMOV UR14, UR15 ;  /* 0x0000000f000e7c82 */ /* 0x000fe20008000000 */
[----:B------:R-:W-:Y:S01]  /*11b0*/  UMOV UR10, UR11 ;  /* 0x0000000b000a7c82 */ /* 0x000fe20008000000 */
[----:B------:R-:W-:-:S02]  /*11c0*/  USHF.R.U32.HI UR14, URZ, UR21, UR14 ;  /* 0x00000015ff0e7299 */ /* 0x000fc4000801160e */
[----:B------:R-:W-:Y:S02]  /*11d0*/  USEL UR5, UR24, UR12, !UP0 ;  /* 0x0000000c18057287 */ /* 0x000fe4000c000000 */
[----:B------:R-:W-:Y:S02]  /*11e0*/  @UP4 USHF.R.U32.HI UR6, URZ, UR17, UR10 ;  /* 0x00000011ff064299 */ /* 0x000fe4000801160a */
[----:B------:R-:W-:Y:S02]  /*11f0*/  UIMAD UR7, UR4, UR19, URZ ;  /* 0x00000013040772a4 */ /* 0x000fe4000f8e02ff */
[----:B------:R-:W-:Y:S02]  /*1200*/  USEL UR4, UR50, UR14, !UP2 ;  /* 0x0000000e32047287 */ /* 0x000fe4000d000000 */
[----:B------:R-:W-:Y:S02]  /*1210*/  UIMAD UR10, UR6, UR19, URZ ;  /* 0x00000013060a72a4 */ /* 0x000fe4000f8e02ff */
[----:B------:R-:W-:-:S02]  /*1220*/  UISETP.GE.AND UP0, UPT, UR5, UR7, UPT ;  /* 0x000000070500728c */ /* 0x000fc4000bf06270 */
[----:B------:R-:W-:Y:S02]  /*1230*/  UIMAD.WIDE.U32 UR8, UR5, UR16, URZ ;  /* 0x00000010050872a5 */ /* 0x000fe4000f8e00ff */
[----:B------:R-:W-:Y:S02]  /*1240*/  UISETP.GE.OR UP0, UPT, UR4, UR10, UP0 ;  /* 0x0000000a0400728c */ /* 0x000fe40008706670 */
[----:B------:R-:W-:Y:S02]  /*1250*/  UIMAD.WIDE.U32 UR10, UR4, UR16, URZ ;  /* 0x00000010040a72a5 */ /* 0x000fe4000f8e00ff */
[----:B------:R-:W-:Y:S01]  /*1260*/  UIADD3 UR10, UPT, UPT, -UR4, URZ, URZ ;  /* 0x000000ff040a7290 */ /* 0x000fe2000fffe1ff */
[----:B------:R-:W-:Y:S01]  /*1270*/  UMOV UR8, UR9 ;  /* 0x0000000900087c82 */ /* 0x000fe20008000000 */
[----:B------:R-:W-:Y:S02]  /*1280*/  UIADD3 UR9, UPT, UPT, -UR5, URZ, URZ ;  /* 0x000000ff05097290 */ /* 0x000fe4000fffe1ff */
[----:B------:R-:W-:-:S03]  /*1290*/  USHF.R.U32.HI UR8, URZ, UR17, UR8 ;  /* 0x00000011ff087299 */ /* 0x000fc60008011608 */
[----:B------:R-:W-:Y:S01]  /*12a0*/  @!UP0 UMOV UR7, UR11 ;  /* 0x0000000b00078c82 */ /* 0x000fe20008000000 */
[----:B------:R-:W-:Y:S02]  /*12b0*/  UIMAD UR24, UR22, UR9, UR24 ;  /* 0x00000009161872a4 */ /* 0x000fe4000f8e0218 */
[----:B------:R-:W-:Y:S02]  /*12c0*/  USEL UR8, UR5, UR8, !UP4 ;  /* 0x0000000805087287 */ /* 0x000fe4000e000000 */
[----:B------:R-:W-:Y:S02]  /*12d0*/  @!UP0 USHF.R.U32.HI UR7, URZ, UR17, UR7 ;  /* 0x00000011ff078299 */ /* 0x000fe40008011607 */
[----:B------:R-:W-:Y:S02]  /*12e0*/  UIADD3 UR9, UPT, UPT, -UR8, URZ, URZ ;  /* 0x000000ff08097290 */ /* 0x000fe4000fffe1ff */
[----:B------:R-:W-:Y:S02]  /*12f0*/  @!UP0 USEL UR7, UR4, UR7, !UP4 ;  /* 0x0000000704078287 */ /* 0x000fe4000e000000 */
[----:B------:R-:W-:-:S02]  /*1300*/  UIMAD UR9, UR19, UR9, UR5 ;  /* 0x00000009130972a4 */ /* 0x000fc4000f8e0205 */
[----:B------:R-:W-:Y:S02]  /*1310*/  @!UP0 UIADD3 UR8, UPT, UPT, UR8, -UR7, URZ ;  /* 0x8000000708088290 */ /* 0x000fe4000fffe0ff */
[----:B------:R-:W-:Y:S02]  /*1320*/  @!UP0 UIMAD UR7, UR9, UR6, UR7 ;  /* 0x00000006090782a4 */ /* 0x000fe4000f8e0207 */
[----:B------:R-:W-:Y:S02]  /*1330*/  @!UP0 UIMAD UR5, UR8, UR19, UR4 ;  /* 0x00000013080582a4 */ /* 0x000fe4000f8e0204 */
[----:B------:R-:W-:Y:S02]  /*1340*/  UIMAD UR6, UR25, UR10, UR50 ;  /* 0x0000000a190672a4 */ /* 0x000fe4000f8e0232 */
[----:B------:R-:W-:Y:S01]  /*1350*/  UIMAD UR24, UR5, UR22, UR24 ;  /* 0x00000016051872a4 */ /* 0x000fe2000f8e0218 */
[----:B------:R-:W-:Y:S02]  /*1360*/  @!UP0 UMOV UR4, UR7 ;  /* 0x0000000700048c82 */ /* 0x000fe40008000000 */
[----:B------:R-:W-:-:S12]  /*1370*/  UIMAD UR50, UR4, UR25, UR6 ;  /* 0x00000019043272a4 */ /* 0x000fd8000f8e0206 */
.L_x_15:
[----:B------:R-:W1:Y:S02]  /*1380*/  LDCU UR4, c[0x0][0xc30] ;  /* 0x00018600ff0477ac */ /* 0x000e640008000800 */
[----:B-1----:R-:W-:-:S09]  /*1390*/  UISETP.NE.AND UP0, UPT, UR4, 0x1, UPT ;  /* 0x000000010400788c */ /* 0x002fd2000bf05270 */
[----:B------:R-:W-:Y:S05]  /*13a0*/  BRA.U UP0, `(.L_x_16) ;  /* 0x0000000100447547 */ /* 0x000fea000b800000 */
[----:B------:R-:W1:Y:S01]  /*13b0*/  LDCU.128 UR8, c[0x0][0xc10] ;  /* 0x00018200ff0877ac */ /* 0x000e620008000c00 */
[----:B------:R-:W2:Y:S01]  /*13c0*/  LDCU UR12, c[0x0][0xc0c] ;  /* 0x00018180ff0c77ac */ /* 0x000ea20008000800 */
[----:B------:R-:W3:Y:S01]  /*13d0*/  LDCU UR13, c[0x0][0xc20] ;  /* 0x00018400ff0d77ac */ /* 0x000ee20008000800 */
[----:B-1----:R-:W-:Y:S02]  /*13e0*/  UIMAD.WIDE.U32 UR6, UR50, UR8, URZ ;  /* 0x00000008320672a5 */ /* 0x002fe4000f8e00ff */
[----:B------:R-:W-:Y:S02]  /*13f0*/  UIMAD.WIDE.U32 UR4, UR24, UR11, URZ ;  /* 0x0000000b180472a5 */ /* 0x000fe4000f8e00ff */
[----:B--2---:R-:W-:Y:S02]  /*1400*/  UISETP.NE.AND UP2, UPT, UR12, 0x1, UPT ;  /* 0x000000010c00788c */ /* 0x004fe4000bf45270 */
[----:B------:R-:W-:Y:S01]  /*1410*/  UISETP.NE.AND UP0, UPT, UR10, 0x1, UPT ;  /* 0x000000010a00788c */ /* 0x000fe2000bf05270 */
[----:B------:R-:W-:-:S02]  /*1420*/  UMOV UR6, UR7 ;  /* 0x0000000700067c82 */ /* 0x000fc40008000000 */
[----:B------:R-:W-:Y:S01]  /*1430*/  UMOV UR4, UR5 ;  /* 0x0000000500047c82 */ /* 0x000fe20008000000 */
[----:B------:R-:W-:Y:S02]  /*1440*/  USHF.R.U32.HI UR6, URZ, UR9, UR6 ;  /* 0x00000009ff067299 */ /* 0x000fe40008011606 */
[----:B---3--:R-:W-:Y:S02]  /*1450*/  USHF.R.U32.HI UR4, URZ, UR13, UR4 ;  /* 0x0000000dff047299 */ /* 0x008fe40008011604 */
[----:B------:R-:W-:Y:S02]  /*1460*/  USEL UR5, UR50, UR6, !UP2 ;  /* 0x0000000632057287 */ /* 0x000fe4000d000000 */
[----:B------:R-:W-:-:S04]  /*1470*/  USEL UR4, UR24, UR4, !UP0 ;  /* 0x0000000418047287 */ /* 0x000fc8000c000000 */
[----:B------:R-:W-:Y:S02]  /*1480*/  UIADD3 UR6, UPT, UPT, UR5, -UR4, URZ ;  /* 0x8000000405067290 */ /* 0x000fe4000fffe0ff */
[----:B------:R-:W-:Y:S02]  /*1490*/  UIADD3 UR4, UPT, UPT, -UR5, UR4, URZ ;  /* 0x0000000405047290 */ /* 0x000fe4000fffe1ff */
[----:B------:R-:W-:Y:S02]  /*14a0*/  UIMAD UR24, UR6, UR10, UR24 ;  /* 0x0000000a061872a4 */ /* 0x000fe4000f8e0218 */
[----:B------:R-:W-:-:S12]  /*14b0*/  UIMAD UR50, UR4, UR12, UR50 ;  /* 0x0000000c043272a4 */ /* 0x000fd8000f8e0232 */
.L_x_16:
[----:B------:R-:W-:Y:S01]  /*14c0*/  BAR.SYNC.DEFER_BLOCKING 0x0 ;  /* 0x0000000000007b1d */ /* 0x000fe20000010000 */
[----:B------:R-:W-:Y:S01]  /*14d0*/  UISETP.NE.AND UP0, UPT, UR18, 0x2, UPT ;  /* 0x000000021200788c */ /* 0x000fe2000bf05270 */
[----:B------:R-:W-:Y:S02]  /*14e0*/  ISETP.NE.OR P3, PT, R0, 0x2, !P3 ;  /* 0x000000020000780c */ /* 0x000fe40005f65670 */
[----:B------:R-:W-:Y:S02]  /*14f0*/  LOP3.LUT R0, R166, 0x1f, RZ, 0xc0, !PT ;  /* 0x0000001fa6007812 */ /* 0x000fe400078ec0ff */
[----:B------:R-:W1:Y:S04]  /*1500*/  LDCU UR39, c[0x0][0xc24] ;  /* 0x00018480ff2777ac */ /* 0x000e680008000800 */
[----:B------:R-:W-:Y:S05]  /*1510*/  BRA.U UP0, `(.L_x_17) ;  /* 0x0000002500507547 */ /* 0x000fea000b800000 */
[----:B------:R-:W2:Y:S01]  /*1520*/  LDCU UR5, c[0x0][0x388] ;  /* 0x00007100ff0577ac */ /* 0x000ea20008000800 */
[----:B------:R-:W-:Y:S01]  /*1530*/  PLOP3.LUT P1, PT, PT, PT, UP3, 0x80, 0x8 ;  /* 0x000000000008781c */ /* 0x000fe20003f2f038 */
[----:B------:R-:W-:Y:S01]  /*1540*/  IMAD.MOV.U32 R2, RZ, RZ, RZ ;  /* 0x000000ffff027224 */ /* 0x000fe200078e00ff */
[----:B------:R-:W-:Y:S01]  /*1550*/  ISETP.EQ.OR P2, PT, R0, RZ, P3 ;  /* 0x000000ff0000720c */ /* 0x000fe20001f42670 */
[----:B------:R-:W3:Y:S01]  /*1560*/  LDCU UR8, c[0x0][0x38c] ;  /* 0x00007180ff0877ac */ /* 0x000ee20008000800 */
[----:B------:R-:W-:Y:S01]  /*1570*/  PLOP3.LUT P1, PT, P1, PT, PT, 0x8, 0x80 ;  /* 0x000000000080781c */ /* 0x000fe20000f2e170 */
[----:B------:R-:W4:Y:S01]  /*1580*/  LDCU.64 UR6, c[0x0][0x390] ;  /* 0x00007200ff0677ac */ /* 0x000f220008000a00 */
[----:B------:R-:W1:Y:S01]  /*1590*/  LDCU UR53, c[0x0][0x370] ;  /* 0x00006e00ff3577ac */ /* 0x000e620008000800 */
[----:B------:R-:W1:Y:S01]  /*15a0*/  LDCU.64 UR42, c[0x0][0x348] ;  /* 0x00006900ff2a77ac */ /* 0x000e620008000a00 */
[----:B--2---:R-:W-:Y:S01]  /*15b0*/  UIADD3 UR5, UPT, UPT, UR5, 0x1f, URZ ;  /* 0x0000001f05057890 */ /* 0x004fe2000fffe0ff */
[----:B------:R-:W2:Y:S03]  /*15c0*/  LDCU UR52, c[0x0][0x374] ;  /* 0x00006e80ff3477ac */ /* 0x000ea60008000800 */
[----:B------:R-:W-:Y:S01]  /*15d0*/  USHF.R.S32.HI UR4, URZ, 0x1f, UR5 ;  /* 0x0000001fff047899 */ /* 0x000fe20008011405 */
[----:B------:R-:W-:Y:S01]  /*15e0*/  UMOV UR26, 0x1 ;  /* 0x00000001001a7882 */ /* 0x000fe20000000000 */
[----:B------:R-:W-:-:S02]  /*15f0*/  UMOV UR30, URZ ;  /* 0x000000ff001e7c82 */ /* 0x000fc40008000000 */
[----:B------:R-:W-:Y:S01]  /*1600*/  ULEA.HI UR4, UR4, UR5, URZ, 0x5 ;  /* 0x0000000504047291 */ /* 0x000fe2000f8f28ff */
[----:B------:R-:W-:Y:S01]  /*1610*/  UMOV UR31, URZ ;  /* 0x000000ff001f7c82 */ /* 0x000fe20008000000 */
[----:B------:R-:W-:Y:S02]  /*1620*/  UMOV UR38, URZ ;  /* 0x000000ff00267c82 */ /* 0x000fe40008000000 */
[----:B------:R-:W-:-:S04]  /*1630*/  USHF.R.S32.HI UR4, URZ, 0x5, UR4 ;  /* 0x00000005ff047899 */ /* 0x000fc80008011404 */
[----:B---3--:R-:W-:-:S04]  /*1640*/  UIMAD UR4, UR4, UR8, URZ ;  /* 0x00000008040472a4 */ /* 0x008fc8000f8e02ff */
[----:B----4-:R-:W-:-:S04]  /*1650*/  UIMAD UR4, UR4, UR6, URZ ;  /* 0x00000006040472a4 */ /* 0x010fc8000f8e02ff */
[----:B------:R-:W-:-:S04]  /*1660*/  UIMAD UR54, UR4, UR7, URZ ;  /* 0x00000007043672a4 */ /* 0x000fc8000f8e02ff */
[----:B------:R-:W-:Y:S02]  /*1670*/  UISETP.NE.AND UP1, UPT, UR54, URZ, UPT ;  /* 0x000000ff3600728c */ /* 0x000fe4000bf25270 */
[----:B------:R-:W-:-:S04]  /*1680*/  UISETP.LT.U32.AND UP0, UPT, UR54, 0x18, UPT ;  /* 0x000000183600788c */ /* 0x000fc8000bf01070 */
[----:B------:R-:W-:-:S04]  /*1690*/  USEL UR4, UR54, 0x18, UP0 ;  /* 0x0000001836047887 */ /* 0x000fc80008000000 */
[----:B------:R-:W-:Y:S02]  /*16a0*/  UIADD3 UR5, UPT, UPT, UR4, -0x1, URZ ;  /* 0xffffffff04057890 */ /* 0x000fe4000fffe0ff */
[----:B------:R-:W-:Y:S02]  /*16b0*/  @!UP1 UIADD3 UR5, UPT, UPT, UR4, URZ, URZ ;  /* 0x000000ff04059290 */ /* 0x000fe4000fffe0ff */
[----:B------:R-:W-:Y:S02]  /*16c0*/  UIADD3 UR51, UPT, UPT, UR54, -UR4, URZ ;  /* 0x8000000436337290 */ /* 0x000fe4000fffe0ff */
[----:B-12---:R-:W-:-:S12]  /*16d0*/  UIADD3 UR55, UPT, UPT, UR5, 0x1, URZ ;  /* 0x0000000105377890 */ /* 0x006fd8000fffe0ff */
.L_x_33:
[----:B------:R-:W1:Y:S01]  /*16e0*/  S2UR UR36, SR_CgaCtaId ;  /* 0x00000000002479c3 */ /* 0x000e620000008800 */
[----:B------:R-:W-:Y:S01]  /*16f0*/  UMOV UR4, 0x400 ;  /* 0x0000040000047882 */ /* 0x000fe20000000000 */
[----:B------:R-:W-:Y:S01]  /*1700*/  MOV R0, UR26 ;  /* 0x0000001a00007c02 */ /* 0x000fe20008000f00 */
[----:B------:R-:W-:Y:S02]  /*1710*/  UISETP.NE.AND UP0, UPT, UR54, URZ, UPT ;  /* 0x000000ff3600728c */ /* 0x000fe4000bf05270 */
[----:B------:R-:W-:Y:S01]  /*1720*/  USHF.L.U32 UR44, UR50, 0x7, URZ ;  /* 0x00000007322c7899 */ /* 0x000fe200080006ff */
[----:B------:R-:W-:Y:S01]  /*1730*/  SHF.L.U32 R0, R0, 0x1f, RZ ;  /* 0x0000001f00007819 */ /* 0x000fe200000006ff */
[----:B------:R-:W-:Y:S01]  /*1740*/  USHF.L.U32 UR19, UR24, 0x7, URZ ;  /* 0x0000000718137899 */ /* 0x000fe200080006ff */
[----:B------:R-:W-:Y:S01]  /*1750*/  UMOV UR27, URZ ;  /* 0x000000ff001b7c82 */ /* 0x000fe20008000000 */
[----:B------:R-:W-:Y:S01]  /*1760*/  UMOV UR22, URZ ;  /* 0x000000ff00167c82 */ /* 0x000fe20008000000 */
[----:B------:R-:W-:Y:S01]  /*1770*/  UMOV UR21, URZ ;  /* 0x000000ff00157c82 */ /* 0x000fe20008000000 */
[----:B------:R-:W-:Y:S01]  /*1780*/  UMOV UR20, URZ ;  /* 0x000000ff00147c82 */ /* 0x000fe20008000000 */
[----:B-1----:R-:W-:-:S04]  /*1790*/  ULEA UR36, UR36, UR4, 0x18 ;  /* 0x0000000424247291 */ /* 0x002fc8000f8ec0ff */
[----:B------:R-:W-:-:S09]  /*17a0*/  ULEA UR4, UR30, UR36, 0x3 ;  /* 0x000000241e047291 */ /* 0x000fd2000f8e18ff */
[----:B------:R1:W2:Y:S01]  /*17b0*/  SYNCS.PHASECHK.TRANS64.TRYWAIT P0, [UR4+0xc0], R0 ;  /* 0x0000c000ff0075a7 */ /* 0x0002a20008001104 */
[----:B------:R-:W-:Y:S05]  /*17c0*/  BRA.U !UP0, `(.L_x_18) ;  /* 0x0000000508947547 */ /* 0x000fea000b800000 */
[----:B------:R-:W3:Y:S01]  /*17d0*/  LDCU.128 UR12, c[0x0][0x480] ;  /* 0x00009000ff0c77ac */ /* 0x000ee20008000c00 */
[----:B------:R-:W4:Y:S01]  /*17e0*/  LDCU.128 UR8, c[0x0][0x490] ;  /* 0x00009200ff0877ac */ /* 0x000f220008000c00 */
[----:B------:R-:W1:Y:S01]  /*17f0*/  LDCU.64 UR20, c[0x0][0x4c0] ;  /* 0x00009800ff1477ac */ /* 0x000e620008000a00 */
[----:B------:R-:W1:Y:S01]  /*1800*/  LDCU.64 UR16, c[0x0][0x4f0] ;  /* 0x00009e00ff1077ac */ /* 0x000e620008000a00 */
[----:B------:R-:W1:Y:S01]  /*1810*/  LDCU UR18, c[0x0][0x4c8] ;  /* 0x00009900ff1277ac */ /* 0x000e620008000800 */
[----:B---3--:R-:W-:Y:S02]  /*1820*/  UIMAD.WIDE.U32 UR4, UR44, UR13, URZ ;  /* 0x0000000d2c0472a5 */ /* 0x008fe4000f8e00ff */
[----:B------:R-:W-:Y:S02]  /*1830*/  UISETP.NE.AND UP0, UPT, UR12, 0x1, UPT ;  /* 0x000000010c00788c */ /* 0x000fe4000bf05270 */
[----:B------:R-:W-:Y:S01]  /*1840*/  USHF.R.U32.HI UR5, URZ, UR14, UR5 ;  /* 0x0000000eff057299 */ /* 0x000fe20008011605 */
[----:B------:R-:W3:Y:S03]  /*1850*/  LDCU UR45, c[0x0][0x38c] ;  /* 0x00007180ff2d77ac */ /* 0x000ee60008000800 */
[----:B------:R-:W-:-:S02]  /*1860*/  USEL UR5, UR44, UR5, !UP0 ;  /* 0x000000052c057287 */ /* 0x000fc4000c000000 */
[----:B------:R-:W-:Y:S02]  /*1870*/  UISETP.NE.AND UP0, UPT, UR15, 0x1, UPT ;  /* 0x000000010f00788c */ /* 0x000fe4000bf05270 */
[----:B----4-:R-:W-:Y:S01]  /*1880*/  UIMAD.WIDE.U32 UR6, UR5, UR8, URZ ;  /* 0x00000008050672a5 */ /* 0x010fe2000f8e00ff */
[----:B------:R-:W4:Y:S01]  /*1890*/  LDCU UR8, c[0x0][0x4a0] ;  /* 0x00009400ff0877ac */ /* 0x000f220008000800 */
[----:B------:R-:W1:Y:S05]  /*18a0*/  LDCU UR23, c[0x0][0x4cc] ;  /* 0x00009980ff1777ac */ /* 0x000e6a0008000800 */
[----:B------:R-:W-:Y:S01]  /*18b0*/  UMOV UR4, UR7 ;  /* 0x0000000700047c82 */ /* 0x000fe20008000000 */
[----:B------:R-:W1:Y:S01]  /*18c0*/  LDCU.64 UR40, c[0x0][0x390] ;  /* 0x00007200ff2877ac */ /* 0x000e620008000a00 */
[----:B------:R-:W-:Y:S01]  /*18d0*/  USHF.R.U32.HI UR4, URZ, UR9, UR4 ;  /* 0x00000009ff047299 */ /* 0x000fe20008011604 */
[----:B------:R-:W1:Y:S03]  /*18e0*/  LDCU UR9, c[0x0][0x4ec] ;  /* 0x00009d80ff0977ac */ /* 0x000e660008000800 */
[----:B------:R-:W-:-:S02]  /*18f0*/  USEL UR4, UR5, UR4, !UP0 ;  /* 0x0000000405047287 */ /* 0x000fc4000c000000 */
[----:B------:R-:W-:Y:S02]  /*1900*/  UISETP.NE.AND UP0, UPT, UR10, 0x1, UPT ;  /* 0x000000010a00788c */ /* 0x000fe4000bf05270 */
[----:B------:R-:W-:Y:S01]  /*1910*/  UIMAD.WIDE.U32 UR6, UR4, UR11, URZ ;  /* 0x0000000b040672a5 */ /* 0x000fe2000f8e00ff */
[----:B------:R-:W1:Y:S01]  /*1920*/  LDCU.64 UR24, c[0x0][0x4d0] ;  /* 0x00009a00ff1877ac */ /* 0x000e620008000a00 */
[----:B------:R-:W-:-:S05]  /*1930*/  UIADD3 UR38, UPT, UPT, UR55, UR31, URZ ;  /* 0x0000001f37267290 */ /* 0x000fca000fffe0ff */
[----:B------:R-:W-:Y:S01]  /*1940*/  UMOV UR6, UR7 ;  /* 0x0000000700067c82 */ /* 0x000fe20008000000 */
[----:B------:R-:W-:Y:S02]  /*1950*/  UIADD3 UR7, UPT, UPT, -UR4, URZ, URZ ;  /* 0x000000ff04077290 */ /* 0x000fe4000fffe1ff */
[----:B----4-:R-:W-:Y:S02]  /*1960*/  USHF.R.U32.HI UR6, URZ, UR8, UR6 ;  /* 0x00000008ff067299 */ /* 0x010fe40008011606 */
[----:B------:R-:W-:Y:S02]  /*1970*/  UIADD3 UR8, UPT, UPT, -UR5, URZ, URZ ;  /* 0x000000ff05087290 */ /* 0x000fe4000fffe1ff */
[----:B------:R-:W-:Y:S02]  /*1980*/  USEL UR14, UR4, UR6, !UP0 ;  /* 0x00000006040e7287 */ /* 0x000fe4000c000000 */
[----:B------:R-:W-:Y:S02]  /*1990*/  UIMAD UR7, UR15, UR7, UR5 ;  /* 0x000000070f0772a4 */ /* 0x000fe4000f8e0205 */
[----:B------:R-:W-:-:S02]  /*19a0*/  UIADD3 UR6, UPT, UPT, -UR14, URZ, URZ ;  /* 0x000000ff0e067290 */ /* 0x000fc4000fffe1ff */
[----:B------:R-:W-:Y:S02]  /*19b0*/  UIMAD UR8, UR12, UR8, UR44 ;  /* 0x000000080c0872a4 */ /* 0x000fe4000f8e022c */
[----:B------:R-:W-:Y:S02]  /*19c0*/  UIMAD UR13, UR10, UR6, UR4 ;  /* 0x000000060a0d72a4 */ /* 0x000fe4000f8e0204 */
[----:B-1----:R-:W-:Y:S02]  /*19d0*/  UIMAD UR11, UR8, UR20, UR9 ;  /* 0x00000014080b72a4 */ /* 0x002fe4000f8e0209 */
[----:B------:R-:W-:Y:S01]  /*19e0*/  UIMAD UR12, UR7, UR21, UR16 ;  /* 0x00000015070c72a4 */ /* 0x000fe2000f8e0210 */
[----:B------:R-:W1:Y:S02]  /*19f0*/  LDCU.64 UR4, c[0x0][0x4f8] ;  /* 0x00009f00ff0477ac */ /* 0x000e640008000a00 */
[----:B------:R-:W4:Y:S01]  /*1a00*/  LDCU UR6, c[0x0][0x500] ;  /* 0x0000a000ff0677ac */ /* 0x000f220008000800 */
[----:B------:R-:W-:Y:S01]  /*1a10*/  UIMAD UR13, UR13, UR18, UR17 ;  /* 0x000000120d0d72a4 */ /* 0x000fe2000f8e0211 */
[----:B------:R-:W-:Y:S01]  /*1a20*/  UMOV UR27, URZ ;  /* 0x000000ff001b7c82 */ /* 0x000fe20008000000 */
[----:B------:R-:W-:Y:S01]  /*1a30*/  UMOV UR7, UR30 ;  /* 0x0000001e00077c82 */ /* 0x000fe20008000000 */
[----:B------:R-:W-:Y:S01]  /*1a40*/  UMOV UR20, URZ ;  /* 0x000000ff00147c82 */ /* 0x000fe20008000000 */
[----:B------:R-:W-:Y:S01]  /*1a50*/  UMOV UR21, URZ ;  /* 0x000000ff00157c82 */ /* 0x000fe20008000000 */
[----:B---3--:R-:W-:-:S07]  /*1a60*/  UMOV UR22, URZ ;  /* 0x000000ff00167c82 */ /* 0x008fce0008000000 */
.L_x_23:
[----:B------:R-:W-:Y:S01]  /*1a70*/  @!P3 MOV R3, 0x2000 ;  /* 0x000020000003b802 */ /* 0x000fe20000000f00 */
[----:B------:R-:W-:Y:S01]  /*1a80*/  ULEA UR9, UR7, UR36, 0x3 ;  /* 0x0000002407097291 */ /* 0x000fe2000f8e18ff */
[----:B-12---:R-:W-:Y:S11]  /*1a90*/  @P0 BRA `(.L_x_19) ;  /* 0x0000000000100947 */ /* 0x006ff60003800000 */
[----:B------:R-:W-:Y:S04]  /*1aa0*/  MOV R0, UR26 ;  /* 0x0000001a00007c02 */ /* 0x000fe80008000f00 */
[----:B------:R-:W-:Y:S04]  /*1ab0*/  SHF.L.U32 R5, R0, 0x1f, RZ ;  /* 0x0000001f00057819 */ /* 0x000fe800000006ff */
[----:B------:R-:W2:Y:S02]  /*1ac0*/  SYNCS.PHASECHK.TRANS64.TRYWAIT P0, [UR9+0xc0], R5 ;  /* 0x0000c005ff0075a7 */ /* 0x000ea40008001109 */
[----:B--2---:R-:W-:Y:S05]  /*1ad0*/  @!P0 BRA `(.L_x_20) ;  /* 0x0000007c00ec8947 */ /* 0x004fea0003800000 */
.L_x_19:
[----:B------:R3:W-:Y:S01]  /*1ae0*/  @!P3 SYNCS.ARRIVE.TRANS64 RZ, [UR9], R3 ;  /* 0x00000003ffffb9a7 */ /* 0x0007e20008000009 */
[----:B------:R-:W-:Y:S04]  /*1af0*/  BSSY.RECONVERGENT B0, `(.L_x_21) ;  /* 0x0000003000007945 */ /* 0x000fe80003800200 */
[----:B------:R-:W-:Y:S05]  /*1b00*/  @P2 BRA `(.L_x_22) ;  /* 0x0000000000042947 */ /* 0x000fea0003800000 */
[----:B-1--4-:R-:W-:Y:S05]  /*1b10*/  BPT.TRAP 0x1 ;  /* 0x000000040000795c */ /* 0x012fea0000300000 */
.L_x_22:
[----:B-1--4-:R-:W-:Y:S05]  /*1b20*/  BSYNC.RECONVERGENT B0 ;  /* 0x0000000000007941 */ /* 0x012fea0003800200 */
.L_x_21:
[----:B------:R-:W-:Y:S02]  /*1b30*/  UIADD3 UR8, UPT, UPT, UR7, 0x1, URZ ;  /* 0x0000000107087890 */ /* 0x000fe4000fffe0ff */
[----:B------:R-:W-:Y:S02]  /*1b40*/  UIMAD UR15, UR20, UR23, UR4 ;  /* 0x00000017140f72a4 */ /* 0x000fe4000f8e0204 */
[----:B------:R-:W-:Y:S02]  /*1b50*/  UISETP.NE.AND UP0, UPT, UR8, 0x18, UPT ;  /* 0x000000180800788c */ /* 0x000fe4000bf05270 */
[----:B------:R-:W-:Y:S02]  /*1b60*/  ULEA UR16, UR7, UR36, 0xc ;  /* 0x0000002407107291 */ /* 0x000fe4000f8e60ff */
[----:B------:R-:W-:Y:S02]  /*1b70*/  USEL UR10, URZ, 0x1, UP0 ;  /* 0x00000001ff0a7887 */ /* 0x000fe40008000000 */
[----:B------:R-:W-:Y:S02]  /*1b80*/  USEL UR30, UR8, URZ, UP0 ;  /* 0x000000ff081e7287 */ /* 0x000fe40008000000 */
[----:B------:R-:W-:Y:S02]  /*1b90*/  ULOP3.LUT UR26, UR26, UR10, URZ, 0x3c, !UPT ;  /* 0x0000000a1a1a7292 */ /* 0x000fe4000f8e3cff */
[----:B------:R-:W-:Y:S02]  /*1ba0*/  ULEA UR8, UR30, UR36, 0x3 ;  /* 0x000000241e087291 */ /* 0x000fe4000f8e18ff */
[----:B------:R-:W-:Y:S02]  /*1bb0*/  UIADD3 UR34, UP0, UPT, UR42, 0x80, URZ ;  /* 0x000000802a227890 */ /* 0x000fe4000ff1e0ff */
[----:B------:R-:W-:Y:S01]  /*1bc0*/  USHF.L.U32 UR10, UR27, 0x5, URZ ;  /* 0x000000051b0a7899 */ /* 0x000fe200080006ff */
[----:B--2---:R-:W-:Y:S01]  /*1bd0*/  MOV R0, UR26 ;  /* 0x0000001a00007c02 */ /* 0x004fe20008000f00 */
[----:B------:R-:W-:Y:S02]  /*1be0*/  UIADD3.X UR35, UPT, UPT, URZ, UR43, URZ, UP0, !UPT ;  /* 0x0000002bff237290 */ /* 0x000fe400087fe4ff */
[----:B------:R-:W-:Y:S01]  /*1bf0*/  UIADD3 UR32, UP3, UPT, UR42, 0x200, URZ ;  /* 0x000002002a207890 */ /* 0x000fe2000ff7e0ff */
[----:B---3--:R-:W-:Y:S01]  /*1c00*/  SHF.L.U32 R3, R0, 0x1f, RZ ;  /* 0x0000001f00037819 */ /* 0x008fe200000006ff */
[----:B------:R-:W-:Y:S02]  /*1c10*/  UIADD3 UR37, UPT, UPT, UR20, 0x1, URZ ;  /* 0x0000000114257890 */ /* 0x000fe4000fffe0ff */
[----:B------:R-:W-:Y:S01]  /*1c20*/  UIADD3.X UR33, UPT, UPT, URZ, UR43, URZ, UP3, !UPT ;  /* 0x0000002bff217290 */ /* 0x000fe20009ffe4ff */
[----:B------:R3:W1:Y:S01]  /*1c30*/  SYNCS.PHASECHK.TRANS64.TRYWAIT P0, [UR8+0xc0], R3 ;  /* 0x0000c003ff0075a7 */ /* 0x0006620008001108 */
[----:B------:R-:W-:Y:S02]  /*1c40*/  UIMAD UR8, UR21, UR24, UR5 ;  /* 0x00000018150872a4 */ /* 0x000fe4000f8e0205 */
[----:B------:R-:W-:Y:S02]  /*1c50*/  UIMAD UR7, UR22, UR25, UR6 ;  /* 0x00000019160772a4 */ /* 0x000fe4000f8e0206 */
[----:B------:R-:W-:Y:S02]  /*1c60*/  ULEA UR15, UR8, UR15, 0x5 ;  /* 0x0000000f080f7291 */ /* 0x000fe4000f8e28ff */
[----:B------:R-:W-:Y:S02]  /*1c70*/  UIADD3 UR8, UPT, UPT, UR16, 0x8600, URZ ;  /* 0x0000860010087890 */ /* 0x000fe4000fffe0ff */
[----:B------:R-:W-:Y:S02]  /*1c80*/  ULEA UR7, UR7, UR15, 0xa ;  /* 0x0000000f07077291 */ /* 0x000fe4000f8e50ff */
[----:B------:R-:W-:Y:S02]  /*1c90*/  UIADD3 UR16, UPT, UPT, UR16, 0x20600, URZ ;  /* 0x0002060010107890 */ /* 0x000fe4000fffe0ff */
[----:B------:R-:W-:Y:S02]  /*1ca0*/  UPRMT UR7, UR7, 0x5410, URZ ;  /* 0x0000541007077896 */ /* 0x000fe400080000ff */
[----:B------:R-:W-:Y:S02]  /*1cb0*/  UISETP.NE.AND UP2, UPT, UR37, UR45, UPT ;  /* 0x0000002d2500728c */ /* 0x000fe4000bf45270 */
[----:B------:R-:W-:Y:S02]  /*1cc0*/  UIADD3 UR29, UPT, UPT, UR21, 0x1, URZ ;  /* 0x00000001151d7890 */ /* 0x000fe4000fffe0ff */
[----:B------:R-:W-:Y:S02]  /*1cd0*/  UIADD3 UR28, UPT, UPT, UR22, 0x1, URZ ;  /* 0x00000001161c7890 */ /* 0x000fe4000fffe0ff */
[----:B------:R-:W-:Y:S01]  /*1ce0*/  UIADD3 UR31, UPT, UPT, UR31, 0x1, URZ ;  /* 0x000000011f1f7890 */ /* 0x000fe2000fffe0ff */
[----:B------:R2:W-:Y:S01]  /*1cf0*/  UTMALDG.5D.IM2COL [UR8], [UR34], UR7 ;  /* 0x00000008220073b4 */ /* 0x0005e20008060007 */
[----:B------:R-:W-:Y:S01]  /*1d00*/  UMOV UR46, 0x0 ;  /* 0x00000000002e7882 */ /* 0x000fe20000000000 */
[----:B------:R-:W-:Y:S01]  /*1d10*/  UMOV UR47, 0x10000000 ;  /* 0x10000000002f7882 */ /* 0x000fe20000000000 */
[----:B------:R-:W-:Y:S01]  /*1d20*/  UMOV UR17, UR9 ;  /* 0x0000000900117c82 */ /* 0x000fe20008000000 */
[----:B------:R-:W-:Y:S01]  /*1d30*/  @UP2 UIADD3 UR29, UPT, UPT, UR21, URZ, URZ ;  /* 0x000000ff151d2290 */ /* 0x000fe2000fffe0ff */
[----:B------:R-:W-:Y:S03]  /*1d40*/  UMOV UR18, UR10 ;  /* 0x0000000a00127c82 */ /* 0x000fe60008000000 */
[----:B------:R-:W-:Y:S01]  /*1d50*/  UISETP.NE.AND UP1, UPT, UR29, UR40, UPT ;  /* 0x000000281d00728c */ /* 0x000fe2000bf25270 */
[----:B------:R4:W-:Y:S10]  /*1d60*/  UTMALDG.5D [UR16], [UR32], desc[UR46] ;  /* 0x00002e10200075b4 */ /* 0x0009f40008021000 */
[----:B------:R-:W-:Y:S04]  /*1d70*/  @UP1 UIADD3 UR28, UPT, UPT, UR22, URZ, URZ ;  /* 0x000000ff161c1290 */ /* 0x000fe8000fffe0ff */
[----:B------:R-:W-:Y:S02]  /*1d80*/  UISETP.NE.AND UP0, UPT, UR28, UR41, UPT ;  /* 0x000000291c00728c */ /* 0x000fe4000bf05270 */
[----:B--2---:R-:W-:Y:S09]  /*1d90*/  UIADD3 UR8, UPT, UPT, UR27, 0x1, URZ ;  /* 0x000000011b087890 */ /* 0x004ff2000fffe0ff */
[----:B------:R-:W-:Y:S01]  /*1da0*/  @UP0 UIADD3 UR8, UPT, UPT, UR27, URZ, URZ ;  /* 0x000000ff1b080290 */ /* 0x000fe2000fffe0ff */
[----:B------:R-:W-:Y:S06]  /*1db0*/  UMOV UR7, UR30 ;  /* 0x0000001e00077c82 */ /* 0x000fec0008000000 */
[----:B------:R-:W-:Y:S01]  /*1dc0*/  UMOV UR27, UR8 ;  /* 0x00000008001b7c82 */ /* 0x000fe20008000000 */
[----:B----4-:R-:W-:Y:S02]  /*1dd0*/  USEL UR22, UR28, URZ, UP0 ;  /* 0x000000ff1c167287 */ /* 0x010fe40008000000 */
[----:B------:R-:W-:Y:S02]  /*1de0*/  UISETP.NE.AND UP0, UPT, UR31, UR38, UPT ;  /* 0x000000261f00728c */ /* 0x000fe4000bf05270 */
[----:B------:R-:W-:Y:S02]  /*1df0*/  USEL UR20, UR37, URZ, UP2 ;  /* 0x000000ff25147287 */ /* 0x000fe40009000000 */
[----:B------:R-:W-:Y:S05]  /*1e00*/  USEL UR21, UR29, URZ, UP1 ;  /* 0x000000ff1d157287 */ /* 0x000fea0008800000 */
[----:B---3--:R-:W-:Y:S07]  /*1e10*/  BRA.U UP0, `(.L_x_23) ;  /* 0xfffffffd00147547 */ /* 0x008fee000b83ffff */
.L_x_18:
[----:B------:R-:W-:Y:S01]  /*1e20*/  ULEA UR4, UR30, UR36, 0x3 ;  /* 0x000000241e047291 */ /* 0x000fe2000f8e18ff */
[----:B-1----:R-:W-:Y:S01]  /*1e30*/  MOV R0, UR26 ;  /* 0x0000001a00007c02 */ /* 0x002fe20008000f00 */
[----:B------:R-:W-:Y:S01]  /*1e40*/  @!P1 SYNCS.ARRIVE.TRANS64.A1T0 RZ, [UR36+0x1a8], RZ ;  /* 0x0001a8ffffff99a7 */ /* 0x000fe20008100024 */
[----:B------:R-:W-:Y:S02]  /*1e50*/  UISETP.GE.AND UP0, UPT, UR51, 0x1, UPT ;  /* 0x000000013300788c */ /* 0x000fe4000bf06270 */
[----:B------:R-:W-:-:S04]  /*1e60*/  SHF.L.U32 R0, R0, 0x1f, RZ ;  /* 0x0000001f00007819 */ /* 0x000fc800000006ff */
[----:B--2---:R1:W2:Y:S03]  /*1e70*/  SYNCS.PHASECHK.TRANS64.TRYWAIT P0, [UR4+0xc0], R0 ;  /* 0x0000c000ff0075a7 */ /* 0x0042a60008001104 */
[----:B------:R-:W-:Y:S05]  /*1e80*/  BRA.U !UP0, `(.L_x_24) ;  /* 0x00000005088c7547 */ /* 0x000fea000b800000 */
[----:B------:R-:W3:Y:S01]  /*1e90*/  LDCU.128 UR8, c[0x0][0x480] ;  /* 0x00009000ff0877ac */ /* 0x000ee20008000c00 */
[----:B------:R-:W4:Y:S01]  /*1ea0*/  LDCU.128 UR32, c[0x0][0x490] ;  /* 0x00009200ff2077ac */ /* 0x000f220008000c00 */
[----:B------:R-:W1:Y:S01]  /*1eb0*/  LDCU.64 UR28, c[0x0][0x4c0] ;  /* 0x00009800ff1c77ac */ /* 0x000e620008000a00 */
[----:B------:R-:W1:Y:S01]  /*1ec0*/  LDCU UR13, c[0x0][0x4c8] ;  /* 0x00009900ff0d77ac */ /* 0x000e620008000800 */
[----:B------:R-:W1:Y:S01]  /*1ed0*/  LDCU.64 UR16, c[0x0][0x4f0] ;  /* 0x00009e00ff1077ac */ /* 0x000e620008000a00 */
[----:B---3--:R-:W-:Y:S02]  /*1ee0*/  UIMAD.WIDE.U32 UR4, UR44, UR9, URZ ;  /* 0x000000092c0472a5 */ /* 0x008fe4000f8e00ff */
[----:B------:R-:W-:Y:S02]  /*1ef0*/  UISETP.NE.AND UP0, UPT, UR8, 0x1, UPT ;  /* 0x000000010800788c */ /* 0x000fe4000bf05270 */
[----:B------:R-:W-:Y:S01]  /*1f00*/  USHF.R.U32.HI UR5, URZ, UR10, UR5 ;  /* 0x0000000aff057299 */ /* 0x000fe20008011605 */
[----:B------:R-:W3:Y:S03]  /*1f10*/  LDCU UR9, c[0x0][0x4a0] ;  /* 0x00009400ff0977ac */ /* 0x000ee60008000800 */
[----:B------:R-:W-:-:S02]  /*1f20*/  USEL UR5, UR44, UR5, !UP0 ;  /* 0x000000052c057287 */ /* 0x000fc4000c000000 */
[----:B------:R-:W-:Y:S02]  /*1f30*/  UISETP.NE.AND UP0, UPT, UR11, 0x1, UPT ;  /* 0x000000010b00788c */ /* 0x000fe4000bf05270 */
[----:B----4-:R-:W-:Y:S01]  /*1f40*/  UIMAD.WIDE.U32 UR6, UR5, UR32, URZ ;  /* 0x00000020050672a5 */ /* 0x010fe2000f8e00ff */
[----:B------:R-:W1:Y:S01]  /*1f50*/  LDCU UR10, c[0x0][0x4ec] ;  /* 0x00009d80ff0a77ac */ /* 0x000e620008000800 */
[----:B------:R-:W4:Y:S05]  /*1f60*/  LDCU UR46, c[0x0][0x38c] ;  /* 0x00007180ff2e77ac */ /* 0x000f2a0008000800 */
[----:B------:R-:W-:Y:S01]  /*1f70*/  UMOV UR4, UR7 ;  /* 0x0000000700047c82 */ /* 0x000fe20008000000 */
[----:B------:R-:W1:Y:S01]  /*1f80*/  LDCU UR23, c[0x0][0x4cc] ;  /* 0x00009980ff1777ac */ /* 0x000e620008000800 */
[----:B------:R-:W-:Y:S01]  /*1f90*/  USHF.R.U32.HI UR4, URZ, UR33, UR4 ;  /* 0x00000021ff047299 */ /* 0x000fe20008011604 */
[----:B------:R-:W1:Y:S03]  /*1fa0*/  LDCU.64 UR40, c[0x0][0x390] ;  /* 0x00007200ff2877ac */ /* 0x000e660008000a00 */
[----:B------:R-:W-:-:S02]  /*1fb0*/  USEL UR4, UR5, UR4, !UP0 ;  /* 0x0000000405047287 */ /* 0x000fc4000c000000 */
[----:B------:R-:W-:Y:S02]  /*1fc0*/  UISETP.NE.AND UP0, UPT, UR34, 0x1, UPT ;  /* 0x000000012200788c */ /* 0x000fe4000bf05270 */
[----:B------:R-:W-:Y:S01]  /*1fd0*/  UIMAD.WIDE.U32 UR6, UR4, UR35, URZ ;  /* 0x00000023040672a5 */ /* 0x000fe2000f8e00ff */
[----:B------:R-:W1:Y:S01]  /*1fe0*/  LDCU.64 UR24, c[0x0][0x4d0] ;  /* 0x00009a00ff1877ac */ /* 0x000e620008000a00 */
[----:B------:R-:W-:-:S05]  /*1ff0*/  UIADD3 UR38, UPT, UPT, UR51, UR38, URZ ;  /* 0x0000002633267290 */ /* 0x000fca000fffe0ff */
[----:B------:R-:W-:Y:S01]  /*2000*/  UMOV UR6, UR7 ;  /* 0x0000000700067c82 */ /* 0x000fe20008000000 */
[----:B------:R-:W-:Y:S02]  /*2010*/  UIADD3 UR7, UPT, UPT, -UR5, URZ, URZ ;  /* 0x000000ff05077290 */ /* 0x000fe4000fffe1ff */
[----:B---3--:R-:W-:Y:S02]  /*2020*/  USHF.R.U32.HI UR6, URZ, UR9, UR6 ;  /* 0x00000009ff067299 */ /* 0x008fe40008011606 */
[----:B------:R-:W-:Y:S02]  /*2030*/  UIMAD UR7, UR8, UR7, UR44 ;  /* 0x00000007080772a4 */ /* 0x000fe4000f8e022c */
[----:B------:R-:W-:Y:S02]  /*2040*/  USEL UR14, UR4, UR6, !UP0 ;  /* 0x00000006040e7287 */ /* 0x000fe4000c000000 */
[----:B------:R-:W-:Y:S02]  /*2050*/  UIADD3 UR6, UPT, UPT, -UR4, URZ, URZ ;  /* 0x000000ff04067290 */ /* 0x000fe4000fffe1ff */
[----:B------:R-:W-:-:S02]  /*2060*/  UIADD3 UR9, UPT, UPT, -UR14, URZ, URZ ;  /* 0x000000ff0e097290 */ /* 0x000fc4000fffe1ff */
[----:B------:R-:W-:Y:S02]  /*2070*/  UIMAD UR12, UR11, UR6, UR5 ;  /* 0x000000060b0c72a4 */ /* 0x000fe4000f8e0205 */
[----:B------:R-:W-:Y:S02]  /*2080*/  UIMAD UR9, UR34, UR9, UR4 ;  /* 0x00000009220972a4 */ /* 0x000fe4000f8e0204 */
[----:B-1----:R-:W-:Y:S01]  /*2090*/  UIMAD UR11, UR7, UR28, UR10 ;  /* 0x0000001c070b72a4 */ /* 0x002fe2000f8e020a */
[----:B------:R-:W1:Y:S02]  /*20a0*/  LDCU.64 UR4, c[0x0][0x4f8] ;  /* 0x00009f00ff0477ac */ /* 0x000e640008000a00 */
[----:B------:R-:W3:Y:S01]  /*20b0*/  LDCU UR6, c[0x0][0x500] ;  /* 0x0000a000ff0677ac */ /* 0x000ee20008000800 */
[----:B------:R-:W-:Y:S02]  /*20c0*/  UIMAD UR12, UR12, UR29, UR16 ;  /* 0x0000001d0c0c72a4 */ /* 0x000fe4000f8e0210 */
[----:B------:R-:W-:Y:S01]  /*20d0*/  UIMAD UR13, UR9, UR13, UR17 ;  /* 0x0000000d090d72a4 */ /* 0x000fe2000f8e0211 */
[----:B------:R-:W-:Y:S01]  /*20e0*/  UMOV UR37, UR51 ;  /* 0x0000003300257c82 */ /* 0x000fe20008000000 */
[----:B----4-:R-:W-:-:S10]  /*20f0*/  UMOV UR7, UR30 ;  /* 0x0000001e00077c82 */ /* 0x010fd40008000000 */
.L_x_29:
[----:B------:R-:W-:Y:S01]  /*2100*/  @!P3 MOV R3, 0x2000 ;  /* 0x000020000003b802 */ /* 0x000fe20000000f00 */
[----:B------:R-:W-:Y:S01]  /*2110*/  ULEA UR9, UR7, UR36, 0x3 ;  /* 0x0000002407097291 */ /* 0x000fe2000f8e18ff */
[----:B-12---:R-:W-:Y:S11]  /*2120*/  @P0 BRA `(.L_x_25) ;  /* 0x0000000000100947 */ /* 0x006ff60003800000 */
[----:B------:R-:W-:Y:S04]  /*2130*/  MOV R0, UR26 ;  /* 0x0000001a00007c02 */ /* 0x000fe80008000f00 */
[----:B------:R-:W-:Y:S04]  /*2140*/  SHF.L.U32 R5, R0, 0x1f, RZ ;  /* 0x0000001f00057819 */ /* 0x000fe800000006ff */
[----:B------:R-:W2:Y:S02]  /*2150*/  SYNCS.PHASECHK.TRANS64.TRYWAIT P0, [UR9+0xc0], R5 ;  /* 0x0000c005ff0075a7 */ /* 0x000ea40008001109 */
[----:B--2---:R-:W-:Y:S05]  /*2160*/  @!P0 BRA `(.L_x_26) ;  /* 0x0000007800608947 */ /* 0x004fea0003800000 */
.L_x_25:
[----:B------:R4:W-:Y:S01]  /*2170*/  @!P3 SYNCS.ARRIVE.TRANS64 RZ, [UR9], R3 ;  /* 0x00000003ffffb9a7 */ /* 0x0009e20008000009 */
[----:B------:R-:W-:Y:S04]  /*2180*/  BSSY.RECONVERGENT B0, `(.L_x_27) ;  /* 0x0000003000007945 */ /* 0x000fe80003800200 */
[----:B------:R-:W-:Y:S05]  /*2190*/  @P2 BRA `(.L_x_28) ;  /* 0x0000000000042947 */ /* 0x000fea0003800000 */
[----:B-1-3--:R-:W-:Y:S05]  /*21a0*/  BPT.TRAP 0x1 ;  /* 0x000000040000795c */ /* 0x00afea0000300000 */
.L_x_28:
[----:B-1-3--:R-:W-:Y:S05]  /*21b0*/  BSYNC.RECONVERGENT B0 ;  /* 0x0000000000007941 */ /* 0x00afea0003800200 */
.L_x_27:
[----:B------:R-:W-:Y:S02]  /*21c0*/  UIADD3 UR8, UPT, UPT, UR7, 0x1, URZ ;  /* 0x0000000107087890 */ /* 0x000fe4000fffe0ff */
[----:B------:R-:W-:Y:S02]  /*21d0*/  UIMAD UR16, UR20, UR23, UR4 ;  /* 0x00000017141072a4 */ /* 0x000fe4000f8e0204 */
[----:B------:R-:W-:Y:S02]  /*21e0*/  UISETP.NE.AND UP0, UPT, UR8, 0x18, UPT ;  /* 0x000000180800788c */ /* 0x000fe4000bf05270 */
[----:B------:R-:W-:Y:S02]  /*21f0*/  UIMAD UR15, UR21, UR24, UR5 ;  /* 0x00000018150f72a4 */ /* 0x000fe4000f8e0205 */
[----:B------:R-:W-:Y:S02]  /*2200*/  USEL UR10, URZ, 0x1, UP0 ;  /* 0x00000001ff0a7887 */ /* 0x000fe40008000000 */
[----:B------:R-:W-:Y:S02]  /*2210*/  USEL UR30, UR8, URZ, UP0 ;  /* 0x000000ff081e7287 */ /* 0x000fe40008000000 */
[----:B------:R-:W-:Y:S02]  /*2220*/  ULOP3.LUT UR26, UR26, UR10, URZ, 0x3c, !UPT ;  /* 0x0000000a1a1a7292 */ /* 0x000fe4000f8e3cff */
[----:B------:R-:W-:Y:S02]  /*2230*/  ULEA UR8, UR30, UR36, 0x3 ;  /* 0x000000241e087291 */ /* 0x000fe4000f8e18ff */
[----:B------:R-:W-:Y:S02]  /*2240*/  ULEA UR18, UR7, UR36, 0xc ;  /* 0x0000002407127291 */ /* 0x000fe4000f8e60ff */
[----:B------:R-:W-:Y:S01]  /*2250*/  UIMAD UR7, UR22, UR25, UR6 ;  /* 0x00000019160772a4 */ /* 0x000fe2000f8e0206 */
[----:B--2---:R-:W-:Y:S01]  /*2260*/  MOV R0, UR26 ;  /* 0x0000001a00007c02 */ /* 0x004fe20008000f00 */
[----:B------:R-:W-:Y:S02]  /*2270*/  ULEA UR15, UR15, UR16, 0x5 ;  /* 0x000000100f0f7291 */ /* 0x000fe4000f8e28ff */
[----:B------:R-:W-:Y:S01]  /*2280*/  UIADD3 UR34, UP0, UPT, UR42, 0x80, URZ ;  /* 0x000000802a227890 */ /* 0x000fe2000ff1e0ff */
[----:B----4-:R-:W-:Y:S01]  /*2290*/  SHF.L.U32 R3, R0, 0x1f, RZ ;  /* 0x0000001f00037819 */ /* 0x010fe200000006ff */
[----:B------:R-:W-:Y:S02]  /*22a0*/  ULEA UR7, UR7, UR15, 0xa ;  /* 0x0000000f07077291 */ /* 0x000fe4000f8e50ff */
[----:B------:R-:W-:Y:S01]  /*22b0*/  USHF.L.U32 UR10, UR27, 0x5, URZ ;  /* 0x000000051b0a7899 */ /* 0x000fe200080006ff */
[----:B------:R4:W1:Y:S01]  /*22c0*/  SYNCS.PHASECHK.TRANS64.TRYWAIT P0, [UR8+0xc0], R3 ;  /* 0x0000c003ff0075a7 */ /* 0x0008620008001108 */
[----:B------:R-:W-:Y:S02]  /*22d0*/  UIADD3.X UR35, UPT, UPT, URZ, UR43, URZ, UP0, !UPT ;  /* 0x0000002bff237290 */ /* 0x000fe400087fe4ff */
[----:B------:R-:W-:Y:S02]  /*22e0*/  UIADD3 UR8, UPT, UPT, UR18, 0x8600, URZ ;  /* 0x0000860012087890 */ /* 0x000fe4000fffe0ff */
[----:B------:R-:W-:Y:S02]  /*22f0*/  UPRMT UR7, UR7, 0x5410, URZ ;  /* 0x0000541007077896 */ /* 0x000fe400080000ff */
[----:B------:R-:W-:Y:S02]  /*2300*/  UIADD3 UR32, UP3, UPT, UR42, 0x200, URZ ;  /* 0x000002002a207890 */ /* 0x000fe4000ff7e0ff */
[----:B------:R-:W-:Y:S02]  /*2310*/  UIADD3 UR16, UPT, UPT, UR18, 0x20600, URZ ;  /* 0x0002060012107890 */ /* 0x000fe4000fffe0ff */
[----:B------:R-:W-:Y:S02]  /*2320*/  UIADD3.X UR33, UPT, UPT, URZ, UR43, URZ, UP3, !UPT ;  /* 0x0000002bff217290 */ /* 0x000fe40009ffe4ff */
[----:B------:R-:W-:Y:S01]  /*2330*/  UIADD3 UR31, UPT, UPT, UR20, 0x1, URZ ;  /* 0x00000001141f7890 */ /* 0x000fe2000fffe0ff */
[----:B------:R2:W-:Y:S01]  /*2340*/  UTMALDG.5D.IM2COL [UR8], [UR34], UR7 ;  /* 0x00000008220073b4 */ /* 0x0005e20008060007 */
[----:B------:R-:W-:Y:S02]  /*2350*/  UIADD3 UR29, UPT, UPT, UR21, 0x1, URZ ;  /* 0x00000001151d7890 */ /* 0x000fe4000fffe0ff */
[----:B------:R-:W-:Y:S02]  /*2360*/  UISETP.NE.AND UP2, UPT, UR31, UR46, UPT ;  /* 0x0000002e1f00728c */ /* 0x000fe4000bf45270 */
[----:B------:R-:W-:Y:S01]  /*2370*/  UIADD3 UR28, UPT, UPT, UR22, 0x1, URZ ;  /* 0x00000001161c7890 */ /* 0x000fe2000fffe0ff */
[----:B------:R-:W-:Y:S01]  /*2380*/  UMOV UR44, 0x0 ;  /* 0x00000000002c7882 */ /* 0x000fe20000000000 */
[----:B------:R-:W-:Y:S01]  /*2390*/  UMOV UR45, 0x10000000 ;  /* 0x10000000002d7882 */ /* 0x000fe20000000000 */
[----:B------:R-:W-:Y:S01]  /*23a0*/  UMOV UR17, UR9 ;  /* 0x0000000900117c82 */ /* 0x000fe20008000000 */
[----:B------:R-:W-:Y:S02]  /*23b0*/  UMOV UR18, UR10 ;  /* 0x0000000a00127c82 */ /* 0x000fe40008000000 */
[----:B------:R3:W-:Y:S03]  /*23c0*/  UTMALDG.5D [UR16], [UR32], desc[UR44] ;  /* 0x00002c10200075b4 */ /* 0x0007e60008021000 */
[----:B------:R-:W-:Y:S04]  /*23d0*/  @UP2 UIADD3 UR29, UPT, UPT, UR21, URZ, URZ ;  /* 0x000000ff151d2290 */ /* 0x000fe8000fffe0ff */
[----:B------:R-:W-:Y:S11]  /*23e0*/  UISETP.NE.AND UP1, UPT, UR29, UR40, UPT ;  /* 0x000000281d00728c */ /* 0x000ff6000bf25270 */
[----:B------:R-:W-:Y:S04]  /*23f0*/  @UP1 UIADD3 UR28, UPT, UPT, UR22, URZ, URZ ;  /* 0x000000ff161c1290 */ /* 0x000fe8000fffe0ff */
[----:B------:R-:W-:Y:S02]  /*2400*/  UISETP.NE.AND UP0, UPT, UR28, UR41, UPT ;  /* 0x000000291c00728c */ /* 0x000fe4000bf05270 */
[----:B--2---:R-:W-:Y:S02]  /*2410*/  UIADD3 UR8, UPT, UPT, UR27, 0x1, URZ ;  /* 0x000000011b087890 */ /* 0x004fe4000fffe0ff */
[----:B------:R-:W-:Y:S07]  /*2420*/  UIADD3 UR7, UPT, UPT, UR37, -0x1, URZ ;  /* 0xffffffff25077890 */ /* 0x000fee000fffe0ff */
[----:B------:R-:W-:Y:S07]  /*2430*/  @UP0 UIADD3 UR8, UPT, UPT, UR27, URZ, URZ ;  /* 0x000000ff1b080290 */ /* 0x000fee000fffe0ff */
[----:B------:R-:W-:Y:S01]  /*2440*/  UMOV UR27, UR8 ;  /* 0x00000008001b7c82 */ /* 0x000fe20008000000 */
[----:B---3--:R-:W-:Y:S02]  /*2450*/  USEL UR22, UR28, URZ, UP0 ;  /* 0x000000ff1c167287 */ /* 0x008fe40008000000 */
[----:B------:R-:W-:Y:S02]  /*2460*/  UISETP.GT.U32.AND UP0, UPT, UR37, 0x1, UPT ;  /* 0x000000012500788c */ /* 0x000fe4000bf04070 */
[----:B------:R-:W-:Y:S02]  /*2470*/  USEL UR20, UR31, URZ, UP2 ;  /* 0x000000ff1f147287 */ /* 0x000fe40009000000 */
[----:B------:R-:W-:Y:S01]  /*2480*/  USEL UR21, UR29, URZ, UP1 ;  /* 0x000000ff1d157287 */ /* 0x000fe20008800000 */
[----:B------:R-:W-:Y:S01]  /*2490*/  UMOV UR37, UR7 ;  /* 0x0000000700257c82 */ /* 0x000fe20008000000 */
[----:B------:R-:W-:Y:S03]  /*24a0*/  UMOV UR7, UR30 ;  /* 0x0000001e00077c82 */ /* 0x000fe60008000000 */
[----:B----4-:R-:W-:Y:S07]  /*24b0*/  BRA.U UP0, `(.L_x_29) ;  /* 0xfffffffd00107547 */ /* 0x010fee000b83ffff */
.L_x_24:
[----:B------:R-:W-:Y:S01]  /*24c0*/  SHF.L.U32 R3, R2, 0x1f, RZ ;  /* 0x0000001f02037819 */ /* 0x000fe200000006ff */
[----:B------:R-:W-:-:S03]  /*24d0*/  NOP ;  /* 0x0000000000007918 */ /* 0x000fc60000000000 */
[----:B-12---:R-:W1:Y:S02]  /*24e0*/  SYNCS.PHASECHK.TRANS64.TRYWAIT P0, [UR36+0x1b0], R3 ;  /* 0x0001b003ff0075a7 */ /* 0x006e640008001124 */
[----:B-1----:R-:W-:Y:S05]  /*24f0*/  @!P0 BRA `(.L_x_30) ;  /* 0x0000007400948947 */ /* 0x002fea0003800000 */
.L_x_122:
[----:B------:R-:W2:Y:S01]  /*2500*/  LDS.128 R4, [UR36+0x1f0] ;  /* 0x0001f024ff047984 */ /* 0x000ea20008000c00 */
[----:B------:R-:W-:Y:S02]  /*2510*/  UIADD3 UR4, UPT, UPT, UR36, 0x1b8, URZ ;  /* 0x000001b824047890 */ /* 0x000fe4000fffe0ff */
[----:B------:R-:W-:Y:S01]  /*2520*/  UISETP.GE.AND UP0, UPT, UR39, 0x1, UPT ;  /* 0x000000012700788c */ /* 0x000fe2000bf06270 */
[----:B------:R-:W-:Y:S01]  /*2530*/  @!PT LDS RZ, [RZ] ;  /* 0x00000000fffff984 */ /* 0x000fe20000000800 */
[----:B------:R-:W-:Y:S01]  /*2540*/  @!PT LDS RZ, [RZ] ;  /* 0x00000000fffff984 */ /* 0x000fe20000000800 */
[----:B------:R-:W-:Y:S01]  /*2550*/  @!PT LDS RZ, [RZ] ;  /* 0x00000000fffff984 */ /* 0x000fe20000000800 */
[----:B------:R-:W-:Y:S01]  /*2560*/  @!PT LDS RZ, [RZ] ;  /* 0x00000000fffff984 */ /* 0x000fe20000000800 */
[----:B------:R3:W-:Y:S06]  /*2570*/  MEMBAR.ALL.CTA ;  /* 0x0000000000007992 */ /* 0x0007ec0000008000 */
[----:B---3--:R-:W3:Y:S01]  /*2580*/  FENCE.VIEW.ASYNC.S ;  /* 0x00000000000073c6 */ /* 0x008ee20000000000 */
[----:B------:R-:W-:-:S09]  /*2590*/  UPRMT UR4, URZ, 0x654, UR4 ;  /* 0x00000654ff047896 */ /* 0x000fd20008000004 */
[----:B---3--:R-:W-:Y:S01]  /*25a0*/  SYNCS.ARRIVE.TRANS64.RED.A1T0 RZ, [UR4], RZ ;  /* 0x000000ffffff79a7 */ /* 0x008fe20008100404 */
[----:B--2---:R-:W-:-:S13]  /*25b0*/  LOP3.LUT P0, RZ, R6, 0x1, RZ, 0xc0, !PT ;  /* 0x0000000106ff7812 */ /* 0x004fda000780c0ff */
[----:B------:R-:W-:Y:S01]  /*25c0*/  VOTEU.ANY UP1, P0 ;  /* 0x0000000000ff7886 */ /* 0x000fe20000020100 */
[----:B------:R-:W-:-:S13]  /*25d0*/  PLOP3.LUT P0, PT, PT, PT, UP1, 0x80, 0x8 ;  /* 0x000000000008781c */ /* 0x000fda0003f0f018 */
[----:B-1----:R-:W-:Y:S02]  /*25e0*/  @P0 MOV R0, R4 ;  /* 0x0000000400000202 */ /* 0x002fe40000000f00 */
[----:B------:R-:W-:Y:S02]  /*25f0*/  @P0 LOP3.LUT R4, R5, 0xffff, RZ, 0xc0, !PT ;  /* 0x0000ffff05040812 */ /* 0x000fe400078ec0ff */
[----:B------:R-:W-:Y:S02]  /*2600*/  @P0 R2UR UR6, R0 ;  /* 0x00000000000602ca */ /* 0x000fe400000e0000 */
[----:B------:R-:W-:-:S11]  /*2610*/  @P0 R2UR UR5, R4 ;  /* 0x00000000040502ca */ /* 0x000fd600000e0000 */
[----:B------:R-:W-:Y:S02]  /*2620*/  @UP1 UMOV UR49, UR6 ;  /* 0x0000000600311c82 */ /* 0x000fe40008000000 */
[----:B------:R-:W-:Y:S01]  /*2630*/  @UP1 UMOV UR48, UR5 ;  /* 0x0000000500301c82 */ /* 0x000fe20008000000 */
[----:B------:R-:W-:Y:S05]  /*2640*/  BRA.U !UP0, `(.L_x_31) ;  /* 0x0000000108d47547 */ /* 0x000fea000b800000 */
[----:B------:R-:W1:Y:S01]  /*2650*/  LDCU.128 UR16, c[0x0][0xc10] ;  /* 0x00018200ff1077ac */ /* 0x000e620008000c00 */
[----:B------:R-:W2:Y:S01]  /*2660*/  LDCU UR20, c[0x0][0xc20] ;  /* 0x00018400ff1477ac */ /* 0x000ea20008000800 */
[----:B------:R-:W3:Y:S01]  /*2670*/  LDCU UR13, c[0x0][0xc0c] ;  /* 0x00018180ff0d77ac */ /* 0x000ee20008000800 */
[----:B------:R-:W4:Y:S01]  /*2680*/  LDCU.64 UR14, c[0x0][0xc28] ;  /* 0x00018500ff0e77ac */ /* 0x000f220008000a00 */
[----:B------:R-:W-:Y:S02]  /*2690*/  UISETP.NE.AND UP3, UPT, UR39, 0x1, UPT ;  /* 0x000000012700788c */ /* 0x000fe4000bf65270 */
[----:B-1----:R-:W-:Y:S02]  /*26a0*/  UIMAD.WIDE.U32 UR4, UR52, UR19, URZ ;  /* 0x00000013340472a5 */ /* 0x002fe4000f8e00ff */
[----:B------:R-:W-:Y:S02]  /*26b0*/  UIMAD.WIDE.U32 UR6, UR53, UR16, URZ ;  /* 0x00000010350672a5 */ /* 0x000fe4000f8e00ff */
[----:B------:R-:W-:-:S02]  /*26c0*/  UISETP.NE.AND UP0, UPT, UR18, 0x1, UPT ;  /* 0x000000011200788c */ /* 0x000fc4000bf05270 */
[----:B------:R-:W-:Y:S01]  /*26d0*/  UIMAD.WIDE.U32 UR10, UR48, UR19, URZ ;  /* 0x00000013300a72a5 */ /* 0x000fe2000f8e00ff */
[----:B------:R-:W-:Y:S01]  /*26e0*/  UMOV UR4, UR5 ;  /* 0x0000000500047c82 */ /* 0x000fe20008000000 */
[----:B---3--:R-:W-:Y:S02]  /*26f0*/  UISETP.NE.AND UP2, UPT, UR13, 0x1, UPT ;  /* 0x000000010d00788c */ /* 0x008fe4000bf45270 */
[----:B--2---:R-:W-:Y:S02]  /*2700*/  USHF.R.U32.HI UR5, URZ, UR20, UR4 ;  /* 0x00000014ff057299 */ /* 0x004fe40008011604 */
[----:B------:R-:W-:Y:S01]  /*2710*/  UIMAD.WIDE.U32 UR8, UR49, UR16, URZ ;  /* 0x00000010310872a5 */ /* 0x000fe2000f8e00ff */
[----:B------:R-:W-:Y:S01]  /*2720*/  UMOV UR4, UR7 ;  /* 0x0000000700047c82 */ /* 0x000fe20008000000 */
[----:B------:R-:W-:Y:S02]  /*2730*/  USEL UR5, UR52, UR5, !UP0 ;  /* 0x0000000534057287 */ /* 0x000fe4000c000000 */
[----:B------:R-:W-:-:S02]  /*2740*/  USHF.R.U32.HI UR4, URZ, UR17, UR4 ;  /* 0x00000011ff047299 */ /* 0x000fc40008011604 */
[----:B----4-:R-:W-:Y:S02]  /*2750*/  UIMAD.WIDE.U32 UR6, UR5, UR14, URZ ;  /* 0x0000000e050672a5 */ /* 0x010fe4000f8e00ff */
[----:B------:R-:W-:Y:S01]  /*2760*/  USEL UR12, UR53, UR4, !UP2 ;  /* 0x00000004350c7287 */ /* 0x000fe2000d000000 */
[----:B------:R-:W-:Y:S02]  /*2770*/  UMOV UR8, UR9 ;  /* 0x0000000900087c82 */ /* 0x000fe40008000000 */
[----:B------:R-:W-:Y:S01]  /*2780*/  UMOV UR4, UR11 ;  /* 0x0000000b00047c82 */ /* 0x000fe20008000000 */
[----:B------:R-:W-:Y:S01]  /*2790*/  UIMAD.WIDE.U32 UR10, UR12, UR14, URZ ;  /* 0x0000000e0c0a72a5 */ /* 0x000fe2000f8e00ff */
[----:B------:R-:W-:Y:S01]  /*27a0*/  UMOV UR6, UR7 ;  /* 0x0000000700067c82 */ /* 0x000fe20008000000 */
[----:B------:R-:W-:Y:S02]  /*27b0*/  USHF.R.U32.HI UR4, URZ, UR20, UR4 ;  /* 0x00000014ff047299 */ /* 0x000fe40008011604 */
[----:B------:R-:W-:-:S02]  /*27c0*/  @UP3 USHF.R.U32.HI UR5, URZ, UR15, UR6 ;  /* 0x0000000fff053299 */ /* 0x000fc40008011606 */
[----:B------:R-:W-:Y:S01]  /*27d0*/  USHF.R.U32.HI UR17, URZ, UR17, UR8 ;  /* 0x00000011ff117299 */ /* 0x000fe20008011608 */
[----:B------:R-:W-:Y:S01]  /*27e0*/  UMOV UR6, UR11 ;  /* 0x0000000b00067c82 */ /* 0x000fe20008000000 */
[----:B------:R-:W-:Y:S02]  /*27f0*/  USEL UR4, UR48, UR4, !UP0 ;  /* 0x0000000430047287 */ /* 0x000fe4000c000000 */
[----:B------:R-:W-:Y:S02]  /*2800*/  @UP3 USHF.R.U32.HI UR12, URZ, UR15, UR6 ;  /* 0x0000000fff0c3299 */ /* 0x000fe40008011606 */
[----:B------:R-:W-:Y:S02]  /*2810*/  UIMAD UR6, UR39, UR5, URZ ;  /* 0x00000005270672a4 */ /* 0x000fe4000f8e02ff */
[----:B------:R-:W-:Y:S02]  /*2820*/  USEL UR5, UR49, UR17, !UP2 ;  /* 0x0000001131057287 */ /* 0x000fe4000d000000 */
[----:B------:R-:W-:-:S02]  /*2830*/  UIMAD UR8, UR39, UR12, URZ ;  /* 0x0000000c270872a4 */ /* 0x000fc4000f8e02ff */
[----:B------:R-:W-:Y:S02]  /*2840*/  UISETP.GE.AND UP0, UPT, UR4, UR6, UPT ;  /* 0x000000060400728c */ /* 0x000fe4000bf06270 */
[----:B------:R-:W-:Y:S02]  /*2850*/  UIMAD.WIDE.U32 UR6, UR4, UR14, URZ ;  /* 0x0000000e040672a5 */ /* 0x000fe4000f8e00ff */
[----:B------:R-:W-:Y:S02]  /*2860*/  UISETP.GE.OR UP0, UPT, UR5, UR8, UP0 ;  /* 0x000000080500728c */ /* 0x000fe40008706670 */
[----:B------:R-:W-:Y:S02]  /*2870*/  UIMAD.WIDE.U32 UR8, UR5, UR14, URZ ;  /* 0x0000000e050872a5 */ /* 0x000fe4000f8e00ff */
[----:B------:R-:W-:Y:S01]  /*2880*/  UIADD3 UR10, UPT, UPT, -UR4, URZ, URZ ;  /* 0x000000ff040a7290 */ /* 0x000fe2000fffe1ff */
[----:B------:R-:W-:Y:S02]  /*2890*/  UMOV UR6, UR7 ;  /* 0x0000000700067c82 */ /* 0x000fe40008000000 */
[----:B------:R-:W-:-:S02]  /*28a0*/  USHF.R.U32.HI UR6, URZ, UR15, UR6 ;  /* 0x0000000fff067299 */ /* 0x000fc40008011606 */
[----:B------:R-:W-:Y:S02]  /*28b0*/  UIMAD UR10, UR18, UR10, UR48 ;  /* 0x0000000a120a72a4 */ /* 0x000fe4000f8e0230 */
[----:B------:R-:W-:Y:S01]  /*28c0*/  USEL UR6, UR4, UR6, !UP3 ;  /* 0x0000000604067287 */ /* 0x000fe2000d800000 */
[----:B------:R-:W-:Y:S01]  /*28d0*/  @!UP0 UMOV UR7, UR9 ;  /* 0x0000000900078c82 */ /* 0x000fe20008000000 */
[----:B------:R-:W-:Y:S02]  /*28e0*/  UIADD3 UR9, UPT, UPT, -UR5, URZ, URZ ;  /* 0x000000ff05097290 */ /* 0x000fe4000fffe1ff */
[----:B------:R-:W-:Y:S02]  /*28f0*/  @!UP0 USHF.R.U32.HI UR7, URZ, UR15, UR7 ;  /* 0x0000000fff078299 */ /* 0x000fe40008011607 */
[----:B------:R-:W-:Y:S02]  /*2900*/  UIADD3 UR8, UPT, UPT, -UR6, URZ, URZ ;  /* 0x000000ff06087290 */ /* 0x000fe4000fffe1ff */
[----:B------:R-:W-:-:S02]  /*2910*/  @!UP0 USEL UR7, UR5, UR7, !UP3 ;  /* 0x0000000705078287 */ /* 0x000fc4000d800000 */
[----:B------:R-:W-:Y:S02]  /*2920*/  UIMAD UR8, UR39, UR8, UR4 ;  /* 0x00000008270872a4 */ /* 0x000fe4000f8e0204 */
[----:B------:R-:W-:Y:S02]  /*2930*/  @!UP0 UIADD3 UR6, UPT, UPT, UR6, -UR7, URZ ;  /* 0x8000000706068290 */ /* 0x000fe4000fffe0ff */
[----:B------:R-:W-:Y:S02]  /*2940*/  @!UP0 UIMAD UR7, UR8, UR12, UR7 ;  /* 0x0000000c080782a4 */ /* 0x000fe4000f8e0207 */
[----:B------:R-:W-:Y:S02]  /*2950*/  @!UP0 UIMAD UR4, UR39, UR6, UR5 ;  /* 0x00000006270482a4 */ /* 0x000fe4000f8e0205 */
[----:B------:R-:W-:Y:S02]  /*2960*/  UIMAD UR6, UR13, UR9, UR49 ;  /* 0x000000090d0672a4 */ /* 0x000fe4000f8e0231 */
[----:B------:R-:W-:Y:S01]  /*2970*/  UIMAD UR48, UR4, UR18, UR10 ;  /* 0x00000012043072a4 */ /* 0x000fe2000f8e020a */
[----:B------:R-:W-:-:S02]  /*2980*/  @!UP0 UMOV UR5, UR7 ;  /* 0x0000000700058c82 */ /* 0x000fc40008000000 */
[----:B------:R-:W-:-:S12]  /*2990*/  UIMAD UR49, UR5, UR13, UR6 ;  /* 0x0000000d053172a4 */ /* 0x000fd8000f8e0206 */
.L_x_31:
        /* <DEDUP_REMOVED lines=20> */
.L_x_32:
[----:B------:R-:W-:Y:S01]  /*2ae0*/  R2UR UR5, R160 ;  /* 0x00000000a00572ca */ /* 0x000fe200000e0000 */
[----:B------:R-:W-:Y:S01]  /*2af0*/  UMOV UR31, UR38 ;  /* 0x00000026001f7c82 */ /* 0x000fe20008000000 */
[----:B------:R-:W-:Y:S02]  /*2b00*/  R2UR UR4, R135 ;  /* 0x00000000870472ca */ /* 0x000fe400000e0000 */
[----:B------:R-:W-:Y:S02]  /*2b10*/  PLOP3.LUT P1, PT, PT, PT, PT, 0x80, 0x8 ;  /* 0x000000000008781c */ /* 0x000fe40003f2f070 */
[----:B------:R-:W-:-:S07]  /*2b20*/  LOP3.LUT R2, R2, 0x1, RZ, 0x3c, !PT ;  /* 0x0000000102027812 */ /* 0x000fce00078e3cff */
[----:B------:R-:W-:Y:S02]  /*2b30*/  UIADD3 UR50, UPT, UPT, UR49, UR5, URZ ;  /* 0x0000000531327290 */ /* 0x000fe4000fffe0ff */
[----:B------:R-:W-:Y:S01]  /*2b40*/  UIADD3 UR24, UPT, UPT, UR48, UR4, URZ ;  /* 0x0000000430187290 */ /* 0x000fe2000fffe0ff */
[----:B------:R-:W-:Y:S11]  /*2b50*/  BRA.U UP1, `(.L_x_33) ;  /* 0xffffffe901e07547 */ /* 0x000ff6000b83ffff */
[----:B------:R-:W-:Y:S01]  /*2b60*/  UIADD3 UR36, UPT, UPT, UR36, 0xc0, URZ ;  /* 0x000000c024247890 */ /* 0x000fe2000fffe0ff */
[----:B------:R-:W-:-:S03]  /*2b70*/  MOV R3, UR26 ;  /* 0x0000001a00037c02 */ /* 0x000fc60008000f00 */
[----:B------:R-:W-:Y:S01]  /*2b80*/  ULEA UR4, UR30, UR36, 0x3 ;  /* 0x000000241e047291 */ /* 0x000fe2000f8e18ff */
[----:B------:R-:W-:-:S08]  /*2b90*/  SHF.L.U32 R3, R3, 0x1f, RZ ;  /* 0x0000001f03037819 */ /* 0x000fd000000006ff */
[----:B------:R-:W1:Y:S02]  /*2ba0*/  SYNCS.PHASECHK.TRANS64.TRYWAIT P0, [UR4], R3 ;  /* 0x00000003ff0075a7 */ /* 0x000e640008001104 */
[----:B-1----:R-:W-:Y:S05]  /*2bb0*/  @!P0 BRA `(.L_x_34) ;  /* 0x0000006c00fc8947 */ /* 0x002fea0003800000 */
.L_x_124:
[----:B------:R-:W-:-:S04]  /*2bc0*/  UIADD3 UR4, UPT, UPT, UR30, 0x1, URZ ;  /* 0x000000011e047890 */ /* 0x000fc8000fffe0ff */
[----:B------:R-:W-:-:S04]  /*2bd0*/  UISETP.NE.AND UP0, UPT, UR4, 0x18, UPT ;  /* 0x000000180400788c */ /* 0x000fc8000bf05270 */
[----:B------:R-:W-:Y:S02]  /*2be0*/  USEL UR5, URZ, 0x1, UP0 ;  /* 0x00000001ff057887 */ /* 0x000fe40008000000 */
[----:B------:R-:W-:Y:S02]  /*2bf0*/  USEL UR4, UR4, URZ, UP0 ;  /* 0x000000ff04047287 */ /* 0x000fe40008000000 */
[----:B------:R-:W-:Y:S02]  /*2c00*/  ULOP3.LUT UR6, UR26, UR5, URZ, 0x3c, !UPT ;  /* 0x000000051a067292 */ /* 0x000fe4000f8e3cff */
[----:B------:R-:W-:-:S04]  /*2c10*/  ULEA UR5, UR4, UR36, 0x3 ;  /* 0x0000002404057291 */ /* 0x000fc8000f8e18ff */
[----:B-1----:R-:W-:-:S04]  /*2c20*/  MOV R3, UR6 ;  /* 0x0000000600037c02 */ /* 0x002fc80008000f00 */
[----:B------:R-:W-:-:S04]  /*2c30*/  SHF.L.U32 R3, R3, 0x1f, RZ ;  /* 0x0000001f03037819 */ /* 0x000fc800000006ff */
[----:B------:R-:W1:Y:S02]  /*2c40*/  SYNCS.PHASECHK.TRANS64.TRYWAIT P0, [UR5], R3 ;  /* 0x00000003ff0075a7 */ /* 0x000e640008001105 */
[----:B-1----:R-:W-:Y:S05]  /*2c50*/  @!P0 BRA `(.L_x_35) ;  /* 0x0000006c00ec8947 */ /* 0x002fea0003800000 */
.L_x_126:
        /* <DEDUP_REMOVED lines=10> */
.L_x_128:
        /* <DEDUP_REMOVED lines=10> */
.L_x_130:
        /* <DEDUP_REMOVED lines=10> */
.L_x_132:
        /* <DEDUP_REMOVED lines=10> */
.L_x_134:
        /* <DEDUP_REMOVED lines=10> */
.L_x_136:
        /* <DEDUP_REMOVED lines=10> */
.L_x_138:
        /* <DEDUP_REMOVED lines=10> */
.L_x_140:
        /* <DEDUP_REMOVED lines=10> */
.L_x_142:
        /* <DEDUP_REMOVED lines=10> */
.L_x_144:
        /* <DEDUP_REMOVED lines=10> */
.L_x_146:
        /* <DEDUP_REMOVED lines=10> */
.L_x_148:
        /* <DEDUP_REMOVED lines=10> */
.L_x_150:
        /* <DEDUP_REMOVED lines=10> */
.L_x_152:
        /* <DEDUP_REMOVED lines=10> */
.L_x_154:
        /* <DEDUP_REMOVED lines=10> */
.L_x_156:
        /* <DEDUP_REMOVED lines=10> */
.L_x_158:
        /* <DEDUP_REMOVED lines=10> */
.L_x_160:
        /* <DEDUP_REMOVED lines=10> */
.L_x_162:
        /* <DEDUP_REMOVED lines=10> */
.L_x_164:
        /* <DEDUP_REMOVED lines=10> */
.L_x_166:
        /* <DEDUP_REMOVED lines=10> */
.L_x_168:
[----:B------:R-:W-:-:S04]  /*3980*/  UIADD3 UR4, UPT, UPT, UR4, 0x1, URZ ;  /* 0x0000000104047890 */ /* 0x000fc8000fffe0ff */
[----:B------:R-:W-:-:S04]  /*3990*/  UISETP.NE.AND UP0, UPT, UR4, 0x18, UPT ;  /* 0x000000180400788c */ /* 0x000fc8000bf05270 */
[----:B------:R-:W-:Y:S02]  /*39a0*/  USEL UR5, URZ, 0x1, UP0 ;  /* 0x00000001ff057887 */ /* 0x000fe40008000000 */
[----:B------:R-:W-:Y:S02]  /*39b0*/  USEL UR4, UR4, URZ, UP0 ;  /* 0x000000ff04047287 */ /* 0x000fe40008000000 */
[----:B------:R-:W-:Y:S02]  /*39c0*/  ULOP3.LUT UR5, UR6, UR5, URZ, 0x3c, !UPT ;  /* 0x0000000506057292 */ /* 0x000fe4000f8e3cff */
[----:B------:R-:W-:-:S04]  /*39d0*/  ULEA UR4, UR4, UR36, 0x3 ;  /* 0x0000002404047291 */ /* 0x000fc8000f8e18ff */
[----:B------:R-:W-:Y:S02]  /*39e0*/  IMAD.U32 R2, RZ, RZ, UR5 ;  /* 0x00000005ff027e24 */ /* 0x000fe4000f8e00ff */
[----:B-1----:R-:W-:-:S03]  /*39f0*/  MOV R0, UR4 ;  /* 0x0000000400007c02 */ /* 0x002fc60008000f00 */
[----:B------:R-:W-:-:S07]  /*3a00*/  SHF.L.U32 R3, R2, 0x1f, RZ ;  /* 0x0000001f02037819 */ /* 0x000fce00000006ff */
.L_x_57:
[----:B-1----:R1:W2:Y:S02]  /*3a10*/  SYNCS.PHASECHK.TRANS64.TRYWAIT P0, [R0+URZ], R3 ;  /* 0x00000003000075a7 */ /* 0x0022a400080011ff */
[----:B--2---:R-:W-:Y:S05]  /*3a20*/  @!P0 NANOSLEEP.SYNCS 0x989680 ;  /* 0x009896800000895d */ /* 0x004fea0003900000 */
[----:B------:R-:W2:Y:S02]  /*3a30*/  @!P0 SYNCS.PHASECHK.TRANS64 P0, [R0+URZ], R3 ;  /* 0x00000003000085a7 */ /* 0x000ea400080010ff */
[----:B--2---:R-:W-:Y:S05]  /*3a40*/  @P0 EXIT ;  /* 0x000000000000094d */ /* 0x004fea0003800000 */
[----:B------:R-:W-:Y:S05]  /*3a50*/  BRA `(.L_x_57) ;  /* 0xfffffffc00ec7947 */ /* 0x000fea000383ffff */
.L_x_17:
[----:B------:R-:W2:Y:S02]  /*3a60*/  S2UR UR4, SR_CgaCtaId ;  /* 0x00000000000479c3 */ /* 0x000ea40000008800 */
[----:B--2---:R-:W-:-:S04]  /*3a70*/  UISETP.NE.AND UP0, UPT, UR4, URZ, UPT ;  /* 0x000000ff0400728c */ /* 0x004fc8000bf05270 */
[----:B------:R-:W-:-:S09]  /*3a80*/  UISETP.NE.OR UP0, UPT, UR18, 0x1, UP0 ;  /* 0x000000011200788c */ /* 0x000fd20008705670 */
[----:B------:R-:W-:Y:S05]  /*3a90*/  BRA.U UP0, `(.L_x_58) ;  /* 0x0000000100b47547 */ /* 0x000fea000b800000 */
[----:B------:R-:W2:Y:S01]  /*3aa0*/  S2UR UR5, SR_CgaCtaId ;  /* 0x00000000000579c3 */ /* 0x000ea20000008800 */
[----:B------:R-:W-:Y:S01]  /*3ab0*/  UMOV UR4, 0x400 ;  /* 0x0000040000047882 */ /* 0x000fe20000000000 */
[----:B------:R-:W-:Y:S01]  /*3ac0*/  HFMA2 R3, -RZ, RZ, 0, 5.9604644775390625e-08 ;  /* 0x00000001ff037431 */ /* 0x000fe200000001ff */
[----:B------:R-:W-:Y:S01]  /*3ad0*/  ISETP.NE.AND P0, PT, R0, RZ, PT ;  /* 0x000000ff0000720c */ /* 0x000fe20003f05270 */
[----:B------:R-:W-:Y:S01]  /*3ae0*/  IMAD.MOV.U32 R8, RZ, RZ, RZ ;  /* 0x000000ffff087224 */ /* 0x000fe200078e00ff */
[----:B--2---:R-:W-:-:S04]  /*3af0*/  ULEA UR4, UR5, UR4, 0x18 ;  /* 0x0000000405047291 */ /* 0x004fc8000f8ec0ff */
[----:B------:R-:W-:Y:S02]  /*3b00*/  UIADD3 UR5, UPT, UPT, UR4, 0x1b8, URZ ;  /* 0x000001b804057890 */ /* 0x000fe4000fffe0ff */
[----:B------:R-:W-:Y:S02]  /*3b10*/  UIADD3 UR8, UPT, UPT, UR4, 0x1b0, URZ ;  /* 0x000001b004087890 */ /* 0x000fe4000fffe0ff */
[----:B------:R-:W-:-:S12]  /*3b20*/  UPRMT UR5, URZ, 0x654, UR5 ;  /* 0x00000654ff057896 */ /* 0x000fd80008000005 */
.L_x_61:
[----:B------:R-:W-:Y:S01]  /*3b30*/  SHF.L.U32 R7, R3, 0x1f, RZ ;  /* 0x0000001f03077819 */ /* 0x000fe200000006ff */
[----:B------:R-:W-:Y:S02]  /*3b40*/  IMAD.U32 R9, RZ, RZ, UR8 ;  /* 0x00000008ff097e24 */ /* 0x000fe4000f8e00ff */
[----:B------:R-:W-:Y:S01]  /*3b50*/  @!P0 IMAD.MOV.U32 R5, RZ, RZ, 0x10 ;  /* 0x00000010ff058424 */ /* 0x000fe200078e00ff */
[----:B------:R-:W2:Y:S02]  /*3b60*/  SYNCS.PHASECHK.TRANS64.TRYWAIT P1, [UR4+0x1b8], R7 ;  /* 0x0001b807ff0075a7 */ /* 0x000ea40008021104 */
[----:B------:R-:W-:-:S04]  /*3b70*/  PRMT R9, R0, 0x654, R9 ;  /* 0x0000065400097816 */ /* 0x000fc80000000009 */
[----:B------:R-:W-:Y:S01]  /*3b80*/  SEL R2, R9, R2, !P0 ;  /* 0x0000000209027207 */ /* 0x000fe20004000000 */
[----:B--2---:R-:W-:Y:S06]  /*3b90*/  @!P1 BRA `(.L_x_59) ;  /* 0x00000068002c9947 */ /* 0x004fec0003800000 */
.L_x_170:
[----:B------:R-:W-:Y:S01]  /*3ba0*/  UIADD3 UR6, UPT, UPT, UR4, 0x1f0, URZ ;  /* 0x000001f004067890 */ /* 0x000fe2000fffe0ff */
[----:B------:R3:W-:Y:S01]  /*3bb0*/  @!P0 SYNCS.ARRIVE.TRANS64.RED RZ, [R2+URZ], R5 ;  /* 0x0000000502ff89a7 */ /* 0x0007e200080004ff */
[----:B------:R-:W-:Y:S01]  /*3bc0*/  UIADD3 UR7, UPT, UPT, UR4, 0x1b0, URZ ;  /* 0x000001b004077890 */ /* 0x000fe2000fffe0ff */
[----:B------:R-:W-:-:S08]  /*3bd0*/  LOP3.LUT R3, R3, 0x1, RZ, 0x3c, !PT ;  /* 0x0000000103037812 */ /* 0x000fd000078e3cff */
[----:B------:R-:W-:Y:S06]  /*3be0*/  UGETNEXTWORKID.BROADCAST [UR6], [UR7] ;  /* 0x00000000060073ca */ /* 0x000fec0008000100 */
[----:B---3--:R-:W-:-:S04]  /*3bf0*/  SHF.L.U32 R5, R8, 0x1f, RZ ;  /* 0x0000001f08057819 */ /* 0x008fc800000006ff */
[----:B------:R-:W3:Y:S02]  /*3c00*/  SYNCS.PHASECHK.TRANS64.TRYWAIT P1, [UR4+0x1b0], R5 ;  /* 0x0001b005ff0075a7 */ /* 0x000ee40008021104 */
[----:B---3--:R-:W-:Y:S05]  /*3c10*/  @!P1 BRA `(.L_x_60) ;  /* 0x0000006800249947 */ /* 0x008fea0003800000 */
.L_x_172:
[----:B--2---:R-:W2:Y:S01]  /*3c20*/  LDS.128 R4, [UR4+0x1f0] ;  /* 0x0001f004ff047984 */ /* 0x004ea20008000c00 */
[----:B------:R-:W-:Y:S01]  /*3c30*/  LOP3.LUT R8, R8, 0x1, RZ, 0x3c, !PT ;  /* 0x0000000108087812 */ /* 0x000fe200078e3cff */
[----:B------:R-:W-:Y:S01]  /*3c40*/  @!PT LDS RZ, [RZ] ;  /* 0x00000000fffff984 */ /* 0x000fe20000000800 */
[----:B------:R-:W-:Y:S01]  /*3c50*/  @!PT LDS RZ, [RZ] ;  /* 0x00000000fffff984 */ /* 0x000fe20000000800 */
[----:B------:R-:W-:Y:S01]  /*3c60*/  @!PT LDS RZ, [RZ] ;  /* 0x00000000fffff984 */ /* 0x000fe20000000800 */
[----:B------:R-:W-:Y:S01]  /*3c70*/  @!PT LDS RZ, [RZ] ;  /* 0x00000000fffff984 */ /* 0x000fe20000000800 */
[----:B------:R3:W-:Y:S06]  /*3c80*/  MEMBAR.ALL.CTA ;  /* 0x0000000000007992 */ /* 0x0007ec0000008000 */
[----:B---3--:R-:W3:Y:S02]  /*3c90*/  FENCE.VIEW.ASYNC.S ;  /* 0x00000000000073c6 */ /* 0x008ee40000000000 */
[----:B---3--:R-:W-:Y:S01]  /*3ca0*/  SYNCS.ARRIVE.TRANS64.RED.A1T0 RZ, [UR5], RZ ;  /* 0x000000ffffff79a7 */ /* 0x008fe20008100405 */
[----:B--2---:R-:W-:-:S13]  /*3cb0*/  LOP3.LUT P1, RZ, R6, 0x1, RZ, 0xc0, !PT ;  /* 0x0000000106ff7812 */ /* 0x004fda000782c0ff */
[----:B------:R-:W-:Y:S05]  /*3cc0*/  @P1 BRA `(.L_x_61) ;  /* 0xfffffffc00981947 */ /* 0x000fea000383ffff */
[----:B------:R-:W-:-:S04]  /*3cd0*/  SHF.L.U32 R0, R3, 0x1f, RZ ;  /* 0x0000001f03007819 */ /* 0x000fc800000006ff */
[----:B------:R-:W2:Y:S02]  /*3ce0*/  SYNCS.PHASECHK.TRANS64 P0, [UR4+0x1b8], R0 ;  /* 0x0001b800ff0075a7 */ /* 0x000ea40008001004 */
[----:B-12---:R-:W-:Y:S05]  /*3cf0*/  @P0 EXIT ;  /* 0x000000000000094d */ /* 0x006fea0003800000 */
[----:B------:R-:W-:-:S07]  /*3d00*/  MOV R0, UR4 ;  /* 0x0000000400007c02 */ /* 0x000fce0008000f00 */
.L_x_62:
[----:B-1----:R-:W-:-:S04]  /*3d10*/  SHF.L.U32 R5, R3, 0x1f, RZ ;  /* 0x0000001f03057819 */ /* 0x002fc800000006ff */
[----:B------:R1:W2:Y:S03]  /*3d20*/  SYNCS.PHASECHK.TRANS64.TRYWAIT P0, [R0+URZ+0x1b8], R5 ;  /* 0x0001b805000075a7 */ /* 0x0002a600080011ff */
[----:B--2---:R-:W-:Y:S05]  /*3d30*/  @!P0 NANOSLEEP.SYNCS 0x989680 ;  /* 0x009896800000895d */ /* 0x004fea0003900000 */
[----:B------:R-:W2:Y:S02]  /*3d40*/  @!P0 SYNCS.PHASECHK.TRANS64 P0, [R0+URZ+0x1b8], R5 ;  /* 0x0001b805000085a7 */ /* 0x000ea400080010ff */
[----:B--2---:R-:W-:Y:S05]  /*3d50*/  @P0 EXIT ;  /* 0x000000000000094d */ /* 0x004fea0003800000 */
[----:B------:R-:W-:Y:S05]  /*3d60*/  BRA `(.L_x_62) ;  /* 0xfffffffc00e87947 */ /* 0x000fea000383ffff */
.L_x_58:
[----:B------:R-:W-:-:S09]  /*3d70*/  UISETP.NE.AND UP0, UPT, UR18, URZ, UPT ;  /* 0x000000ff1200728c */ /* 0x000fd2000bf05270 */
[----:B------:R-:W-:Y:S05]  /*3d80*/  BRA.U UP0, `(.L_x_63) ;  /* 0x0000000d001c7547 */ /* 0x000fea000b800000 */
[----:B------:R-:W2:Y:S01]  /*3d90*/  S2UR UR7, SR_CgaCtaId ;  /* 0x00000000000779c3 */ /* 0x000ea20000008800 */
[----:B------:R-:W-:Y:S01]  /*3da0*/  UMOV UR4, 0x40 ;  /* 0x0000004000047882 */ /* 0x000fe20000000000 */
[----:B------:R-:W-:Y:S01]  /*3db0*/  NOP ;  /* 0x0000000000007918 */ /* 0x000fe20000000000 */
[----:B------:R-:W-:Y:S01]  /*3dc0*/  UMOV UR6, 0x400 ;  /* 0x0000040000067882 */ /* 0x000fe20000000000 */
[----:B--2---:R-:W-:Y:S02]  /*3dd0*/  ULEA UR5, UR7, UR4, 0x18 ;  /* 0x0000000407057291 */ /* 0x004fe4000f8ec0ff */
[----:B------:R-:W-:-:S07]  /*3de0*/  ULEA UR6, UR7, UR6, 0x18 ;  /* 0x0000000607067291 */ /* 0x000fce000f8ec0ff */
[----:B------:R-:W2:Y:S02]  /*3df0*/  LDS.U8 R0, [UR5+0x1c] ;  /* 0x00001c05ff007984 */ /* 0x000ea40008000000 */
[----:B--2---:R-:W-:-:S13]  /*3e00*/  ISETP.NE.AND P0, PT, R0, RZ, PT ;  /* 0x000000ff0000720c */ /* 0x004fda0003f05270 */
[----:B------:R-:W-:Y:S05]  /*3e10*/  @P0 BRA `(.L_x_64) ;  /* 0x0000000000580947 */ /* 0x000fea0003800000 */
[----:B------:R-:W-:-:S13]  /*3e20*/  ELECT P0, URZ, PT ;  /* 0x0000000000ff782f */ /* 0x000fda0003800000 */
[----:B------:R-:W-:Y:S05]  /*3e30*/  @!P0 BRA `(.L_x_65) ;  /* 0x0000000000608947 */ /* 0x000fea0003800000 */
[----:B------:R-:W-:Y:S01]  /*3e40*/  UMOV UR4, 0x10 ;  /* 0x0000001000047882 */ /* 0x000fe20000000000 */
[----:B------:R-:W-:Y:S01]  /*3e50*/  HFMA2 R0, -RZ, RZ, 0, 5.9604644775390625e-08 ;  /* 0x00000001ff007431 */ /* 0x000fe200000001ff */
[----:B------:R-:W-:-:S03]  /*3e60*/  MOV R2, 0xffff ;  /* 0x0000ffff00027802 */ /* 0x000fc60000000f00 */
[----:B------:R-:W-:Y:S04]  /*3e70*/  DEPBAR.LE SB2, 0x36 ;  /* 0x0000ad800000791a */ /* 0x000fe80000000000 */
[----:B------:R-:W2:Y:S02]  /*3e80*/  UTCATOMSWS.FIND_AND_SET.ALIGN UP0, UR4, UR4 ;  /* 0x00000004000475e3 */ /* 0x000ea40008000800 */
[----:B--2---:R-:W-:Y:S01]  /*3e90*/  MOV R3, UR4 ;  /* 0x0000000400037c02 */ /* 0x004fe20008000f00 */
[----:B------:R-:W-:Y:S06]  /*3ea0*/  BRA.U UP0, `(.L_x_66) ;  /* 0x0000000100187547 */ /* 0x000fec000b800000 */
.L_x_67:
[----:B------:R-:W-:Y:S05]  /*3eb0*/  NANOSLEEP 0x64 ;  /* 0x000000640000795d */ /* 0x000fea0003800000 */
[----:B------:R-:W-:-:S05]  /*3ec0*/  UMOV UR4, 0x10 ;  /* 0x0000001000047882 */ /* 0x000fca0000000000 */
[----:B------:R-:W-:Y:S04]  /*3ed0*/  DEPBAR.LE SB2, 0x36 ;  /* 0x0000ad800000791a */ /* 0x000fe80000000000 */
[----:B------:R-:W2:Y:S02]  /*3ee0*/  UTCATOMSWS.FIND_AND_SET.ALIGN UP0, UR4, UR4 ;  /* 0x00000004000475e3 */ /* 0x000ea40008000800 */
[----:B--2---:R-:W-:Y:S01]  /*3ef0*/  MOV R3, UR4 ;  /* 0x0000000400037c02 */ /* 0x004fe20008000f00 */
[----:B------:R-:W-:Y:S05]  /*3f00*/  BRA.U !UP0, `(.L_x_67) ;  /* 0xfffffffd08e87547 */ /* 0x000fea000b83ffff */
.L_x_66:
[-C--:B------:R-:W-:Y:S02]  /*3f10*/  SHF.L.U32 R2, R2, R3.reuse, RZ ;  /* 0x0000000302027219 */ /* 0x080fe400000006ff */
[----:B------:R-:W-:Y:S01]  /*3f20*/  SHF.L.U32 R0, R0, R3, RZ ;  /* 0x0000000300007219 */ /* 0x000fe200000006ff */
[----:B------:R-:W-:Y:S02]  /*3f30*/  IMAD.SHL.U32 R3, R3, 0x20, RZ ;  /* 0x0000002003037824 */ /* 0x000fe400078e00ff */
[----:B------:R2:W-:Y:S04]  /*3f40*/  ATOMS.OR RZ, [UR5+0x14], R2 ;  /* 0x00001402ffff798c */ /* 0x0005e8000b000005 */
[----:B------:R2:W-:Y:S04]  /*3f50*/  ATOMS.OR RZ, [UR5+0x18], R0 ;  /* 0x00001800ffff798c */ /* 0x0005e8000b000005 */
[----:B------:R2:W-:Y:S01]  /*3f60*/  STS [UR6+0x200], R3 ;  /* 0x00020003ff007988 */ /* 0x0005e20008000806 */
[----:B------:R-:W-:Y:S05]  /*3f70*/  BRA `(.L_x_65) ;  /* 0x0000000000107947 */ /* 0x000fea0003800000 */
.L_x_64:
[----:B------:R-:W-:Y:S02]  /*3f80*/  MOV R0, 0xffffffff ;  /* 0xffffffff00007802 */ /* 0x000fe40000000f00 */
[----:B------:R-:W-:-:S03]  /*3f90*/  MOV R2, 0x3fc0 ;  /* 0x00003fc000027802 */ /* 0x000fc60000000f00 */
[----:B------:R2:W-:Y:S04]  /*3fa0*/  STS [UR6+0x200], R0 ;  /* 0x00020000ff007988 */ /* 0x0005e80008000806 */
[----:B-12--5:R-:W-:Y:S05]  /*3fb0*/  CALL.REL.NOINC `($__internal_1_$__cuda_sm10x_tcgen05_guardrail_trap_phase_invalid_during_alloc) ;  /* 0x0000006800a47944 */ /* 0x026fea0003c00000 */
.L_x_65:
[----:B------:R-:W-:Y:S05]  /*3fc0*/  WARPSYNC.ALL ;  /* 0x0000000000007948 */ /* 0x000fea0003800000 */
[----:B------:R-:W3:Y:S01]  /*3fd0*/  S2UR UR4, SR_CgaCtaId ;  /* 0x00000000000479c3 */ /* 0x000ee20000008800 */
[----:B------:R-:W-:Y:S01]  /*3fe0*/  UMOV UR14, 0x400 ;  /* 0x00000400000e7882 */ /* 0x000fe20000000000 */
[----:B------:R-:W-:-:S06]  /*3ff0*/  NOP ;  /* 0x0000000000007918 */ /* 0x000fcc0000000000 */
[----:B------:R-:W-:Y:S06]  /*4000*/  BAR.ARV 0x6, 0xa0 ;  /* 0x0182800000007b1d */ /* 0x000fec0000002000 */
[----:B------:R-:W4:Y:S01]  /*4010*/  LDCU.64 UR6, c[0x0][0x388] ;  /* 0x00007100ff0677ac */ /* 0x000f220008000a00 */
[----:B------:R-:W-:Y:S01]  /*4020*/  IMAD.MOV.U32 R8, RZ, RZ, 0x1 ;  /* 0x00000001ff087424 */ /* 0x000fe200078e00ff */
[----:B------:R-:W1:Y:S01]  /*4030*/  LDCU.64 UR8, c[0x0][0x390] ;  /* 0x00007200ff0877ac */ /* 0x000e620008000a00 */
[----:B------:R-:W-:Y:S01]  /*4040*/  UMOV UR17, URZ ;  /* 0x000000ff00117c82 */ /* 0x000fe20008000000 */
[----:B------:R-:W-:Y:S01]  /*4050*/  UMOV UR13, URZ ;  /* 0x000000ff000d7c82 */ /* 0x000fe20008000000 */
[----:B---3--:R-:W-:Y:S01]  /*4060*/  ULEA UR14, UR4, UR14, 0x18 ;  /* 0x0000000e040e7291 */ /* 0x008fe2000f8ec0ff */
[----:B------:R-:W-:Y:S01]  /*4070*/  UMOV UR20, 0x0 ;  /* 0x0000000000147882 */ /* 0x000fe20000000000 */
[----:B------:R-:W-:Y:S01]  /*4080*/  UMOV UR21, 0x8200010 ;  /* 0x0820001000157882 */ /* 0x000fe20000000000 */
[----:B----4-:R-:W-:-:S06]  /*4090*/  UIADD3 UR4, UPT, UPT, UR6, 0x1f, URZ ;  /* 0x0000001f06047890 */ /* 0x010fcc000fffe0ff */
[----:B------:R-:W2:Y:S01]  /*40a0*/  LDS R9, [UR14+0x200] ;  /* 0x0002000eff097984 */ /* 0x000ea20008000800 */
[----:B------:R-:W-:Y:S02]  /*40b0*/  UIADD3 UR6, UPT, UPT, UR14, 0x8600, URZ ;  /* 0x000086000e067890 */ /* 0x000fe4000fffe0ff */
[----:B------:R-:W-:Y:S02]  /*40c0*/  USHF.R.S32.HI UR5, URZ, 0x1f, UR4 ;  /* 0x0000001fff057899 */ /* 0x000fe40008011404 */
[----:B------:R-:W-:Y:S02]  /*40d0*/  USHF.R.U32.HI UR6, URZ, 0x4, UR6 ;  /* 0x00000004ff067899 */ /* 0x000fe40008011606 */
[----:B------:R-:W-:Y:S02]  /*40e0*/  ULEA.HI UR4, UR5, UR4, URZ, 0x5 ;  /* 0x0000000405047291 */ /* 0x000fe4000f8f28ff */
[----:B------:R-:W-:Y:S02]  /*40f0*/  UIADD3 UR5, UPT, UPT, UR14, 0x20600, URZ ;  /* 0x000206000e057890 */ /* 0x000fe4000fffe0ff */
[----:B------:R-:W-:-:S02]  /*4100*/  USHF.R.S32.HI UR4, URZ, 0x5, UR4 ;  /* 0x00000005ff047899 */ /* 0x000fc40008011404 */
[----:B------:R-:W-:Y:S02]  /*4110*/  USHF.R.U32.HI UR5, URZ, 0x4, UR5 ;  /* 0x00000004ff057899 */ /* 0x000fe40008011605 */
[----:B------:R-:W-:Y:S02]  /*4120*/  UIMAD UR4, UR4, UR7, URZ ;  /* 0x00000007040472a4 */ /* 0x000fe4000f8e02ff */
[----:B------:R-:W-:Y:S02]  /*4130*/  ULOP3.LUT UR6, UR6, 0x3fff, URZ, 0xc0, !UPT ;  /* 0x00003fff06067892 */ /* 0x000fe4000f8ec0ff */
[----:B-1----:R-:W-:Y:S02]  /*4140*/  UIMAD UR4, UR4, UR8, URZ ;  /* 0x00000008040472a4 */ /* 0x002fe4000f8e02ff */
[----:B------:R-:W-:Y:S02]  /*4150*/  ULOP3.LUT UR5, UR5, 0x3fff, URZ, 0xc0, !UPT ;  /* 0x00003fff05057892 */ /* 0x000fe4000f8ec0ff */
[----:B------:R-:W-:-:S02]  /*4160*/  UIMAD UR7, UR4, UR9, URZ ;  /* 0x00000009040772a4 */ /* 0x000fc4000f8e02ff */
[----:B------:R-:W-:Y:S02]  /*4170*/  UIADD3 UR4, UPT, UPT, UR14, 0x1b8, URZ ;  /* 0x000001b80e047890 */ /* 0x000fe4000fffe0ff */
[----:B------:R-:W-:Y:S02]  /*4180*/  ULOP3.LUT UR15, UR6, 0x10000, URZ, 0xfc, !UPT ;  /* 0x00010000060f7892 */ /* 0x000fe4000f8efcff */
[----:B------:R-:W-:Y:S02]  /*4190*/  UPRMT UR19, URZ, 0x654, UR4 ;  /* 0x00000654ff137896 */ /* 0x000fe40008000004 */
[----:B------:R-:W-:Y:S02]  /*41a0*/  ULOP3.LUT UR16, UR5, 0x10000, URZ, 0xfc, !UPT ;  /* 0x0001000005107892 */ /* 0x000fe4000f8efcff */
[----:B------:R-:W-:Y:S02]  /*41b0*/  UIADD3 UR22, UPT, UPT, UR7, -0x1, URZ ;  /* 0xffffffff07167890 */ /* 0x000fe4000fffe0ff */
[----:B------:R-:W-:Y:S01]  /*41c0*/  UISETP.GE.AND UP3, UPT, UR7, 0x1, UPT ;  /* 0x000000010700788c */ /* 0x000fe2000bf66270 */
[C---:B--2---:R-:W-:Y:S01]  /*41d0*/  VIADD R3, R9.reuse, 0x80 ;  /* 0x0000008009037836 */ /* 0x044fe20000000000 */
[----:B------:R-:W-:-:S04]  /*41e0*/  LOP3.LUT R2, R9, 0xffff, RZ, 0xc0, !PT ;  /* 0x0000ffff09027812 */ /* 0x000fc800078ec0ff */
[----:B------:R-:W-:-:S05]  /*41f0*/  LOP3.LUT R3, R3, 0xffff, RZ, 0xc0, !PT ;  /* 0x0000ffff03037812 */ /* 0x000fca00078ec0ff */
[----:B------:R1:W-:Y:S02]  /*4200*/  STL.64 [R1], R2 ;  /* 0x0000000201007387 */ /* 0x0003e40000100a00 */
[----:B-1----:R-:W-:-:S07]  /*4210*/  CS2R R2, SRZ ;  /* 0x0000000000027805 */ /* 0x002fce000001ff00 */
.L_x_74:
[----:B-1----:R-:W-:-:S04]  /*4220*/  SHF.L.U32 R5, R3, 0x1f, RZ ;  /* 0x0000001f03057819 */ /* 0x002fc800000006ff */
[----:B------:R-:W1:Y:S02]  /*4230*/  SYNCS.PHASECHK.TRANS64.TRYWAIT P0, [UR14+0x1b0], R5 ;  /* 0x0001b005ff0075a7 */ /* 0x000e64000800110e */
[----:B-12-4-:R-:W-:Y:S05]  /*4240*/  @!P0 BRA `(.L_x_68) ;  /* 0x0000006000b08947 */ /* 0x016fea0003800000 */
.L_x_174:
[----:B-1----:R-:W1:Y:S01]  /*4250*/  LDS.128 R4, [UR14+0x1f0] ;  /* 0x0001f00eff047984 */ /* 0x002e620008000c00 */
[----:B------:R-:W-:Y:S01]  /*4260*/  ULEA UR18, UR17, UR14, 0x3 ;  /* 0x0000000e11127291 */ /* 0x000fe2000f8e18ff */
[----:B------:R-:W-:Y:S01]  /*4270*/  SHF.L.U32 R0, R8, 0x1f, RZ ;  /* 0x0000001f08007819 */ /* 0x000fe200000006ff */
[----:B------:R-:W-:Y:S01]  /*4280*/  @!PT LDS RZ, [RZ] ;  /* 0x00000000fffff984 */ /* 0x000fe20000000800 */
[----:B------:R-:W-:Y:S01]  /*4290*/  @!PT LDS RZ, [RZ] ;  /* 0x00000000fffff984 */ /* 0x000fe20000000800 */
[----:B------:R-:W-:Y:S01]  /*42a0*/  @!PT LDS RZ, [RZ] ;  /* 0x00000000fffff984 */ /* 0x000fe20000000800 */
[----:B------:R-:W-:Y:S01]  /*42b0*/  @!PT LDS RZ, [RZ] ;  /* 0x00000000fffff984 */ /* 0x000fe20000000800 */
[----:B------:R2:W-:Y:S06]  /*42c0*/  MEMBAR.ALL.CTA ;  /* 0x0000000000007992 */ /* 0x0005ec0000008000 */
[----:B--2---:R-:W2:Y:S02]  /*42d0*/  FENCE.VIEW.ASYNC.S ;  /* 0x00000000000073c6 */ /* 0x004ea40000000000 */
[----:B--2---:R-:W-:Y:S01]  /*42e0*/  SYNCS.ARRIVE.TRANS64.RED.A1T0 RZ, [UR19], RZ ;  /* 0x000000ffffff79a7 */ /* 0x004fe20008100413 */
[----:B------:R-:W2:Y:S01]  /*42f0*/  SYNCS.PHASECHK.TRANS64.TRYWAIT P0, [UR18+0x1d0], R0 ;  /* 0x0001d000ff0075a7 */ /* 0x000ea20008001112 */
[----:B-1----:R-:W-:Y:S01]  /*4300*/  LOP3.LUT P2, RZ, R6, 0x1, RZ, 0xc0, !PT ;  /* 0x0000000106ff7812 */ /* 0x002fe2000784c0ff */
[----:B--2---:R-:W-:-:S12]  /*4310*/  @!P0 BRA `(.L_x_69) ;  /* 0x0000006000948947 */ /* 0x004fd80003800000 */
.L_x_176:
[----:B------:R-:W-:Y:S05]  /*4320*/  BRA.U !UP3, `(.L_x_70) ;  /* 0x000000010ba47547 */ /* 0x000fea000b800000 */
[----:B-1----:R-:W-:Y:S01]  /*4330*/  IMAD.U32 R0, RZ, RZ, UR17 ;  /* 0x00000011ff007e24 */ /* 0x002fe2000f8e00ff */
[----:B------:R-:W-:-:S04]  /*4340*/  ULEA UR4, UR13, UR14, 0x3 ;  /* 0x0000000e0d047291 */ /* 0x000fc8000f8e18ff */
[----:B------:R-:W-:Y:S02]  /*4350*/  LEA R4, R0, R1, 0x2 ;  /* 0x0000000100047211 */ /* 0x000fe400078e10ff */
[----:B------:R-:W-:-:S04]  /*4360*/  SHF.L.U32 R0, R2, 0x1f, RZ ;  /* 0x0000001f02007819 */ /* 0x000fc800000006ff */
[----:B------:R-:W5:Y:S01]  /*4370*/  LDL R4, [R4] ;  /* 0x0000000004047983 */ /* 0x000f620000100800 */
[----:B------:R1:W2:Y:S01]  /*4380*/  SYNCS.PHASECHK.TRANS64.TRYWAIT P1, [UR4], R0 ;  /* 0x00000000ff0075a7 */ /* 0x0002a20008021104 */
[----:B------:R-:W-:Y:S01]  /*4390*/  UPLOP3.LUT UP2, UPT, UPT, UPT, UPT, 0x40, 0x4 ;  /* 0x000000000004789c */ /* 0x000fe20003f4e870 */
[----:B------:R-:W-:Y:S01]  /*43a0*/  UMOV UR11, UR22 ;  /* 0x00000016000b7c82 */ /* 0x000fe20008000000 */
[----:B------:R-:W-:-:S09]  /*43b0*/  UMOV UR10, UR13 ;  /* 0x0000000d000a7c82 */ /* 0x000fd20008000000 */
.L_x_73:
[----:B---3--:R-:W-:Y:S01]  /*43c0*/  ULEA UR5, UR10, UR14, 0x3 ;  /* 0x0000000e0a057291 */ /* 0x008fe2000f8e18ff */
[----:B--2-4-:R-:W-:Y:S11]  /*43d0*/  @P1 BRA `(.L_x_71) ;  /* 0x00000000000c1947 */ /* 0x014ff60003800000 */
[----:B------:R-:W-:Y:S04]  /*43e0*/  SHF.L.U32 R5, R2, 0x1f, RZ ;  /* 0x0000001f02057819 */ /* 0x000fe800000006ff */
[----:B------:R-:W2:Y:S02]  /*43f0*/  SYNCS.PHASECHK.TRANS64.TRYWAIT P0, [UR5], R5 ;  /* 0x00000005ff0075a7 */ /* 0x000ea40008001105 */
[----:B--2---:R-:W-:Y:S05]  /*4400*/  @!P0 BRA `(.L_x_72) ;  /* 0x0000006000708947 */ /* 0x004fea0003800000 */
.L_x_71:
[----:B------:R-:W-:Y:S01]  /*4410*/  UISETP.NE.AND UP0, UPT, UR11, URZ, UPT ;  /* 0x000000ff0b00728c */ /* 0x000fe2000bf05270 */
[----:B------:R-:W-:Y:S01]  /*4420*/  PLOP3.LUT P1, PT, PT, PT, PT, 0x80, 0x8 ;  /* 0x000000000008781c */ /* 0x000fe20003f2f070 */
[----:B------:R-:W-:Y:S02]  /*4430*/  UIADD3 UR4, UPT, UPT, UR10, 0x1, URZ ;  /* 0x000000010a047890 */ /* 0x000fe4000fffe0ff */
[----:B------:R-:W-:Y:S02]  /*4440*/  ULEA UR8, UR10, UR16, 0x8 ;  /* 0x000000100a087291 */ /* 0x000fe4000f8e40ff */
[----:B------:R-:W-:Y:S01]  /*4450*/  UISETP.NE.AND UP1, UPT, UR4, 0x18, UPT ;  /* 0x000000180400788c */ /* 0x000fe2000bf25270 */
[----:B------:R-:W-:Y:S01]  /*4460*/  PLOP3.LUT P0, PT, PT, PT, UP0, 0x80, 0x8 ;  /* 0x000000000008781c */ /* 0x000fe20003f0f008 */
[----:B------:R-:W-:Y:S02]  /*4470*/  UIADD3 UR5, UPT, UPT, UR5, 0xc0, URZ ;  /* 0x000000c005057890 */ /* 0x000fe4000fffe0ff */
[----:B------:R-:W-:Y:S02]  /*4480*/  USEL UR6, URZ, 0x1, UP1 ;  /* 0x00000001ff067887 */ /* 0x000fe40008800000 */
[----:B------:R-:W-:Y:S01]  /*4490*/  USEL UR13, UR4, URZ, UP1 ;  /* 0x000000ff040d7287 */ /* 0x000fe20008800000 */
[----:B------:R-:W-:Y:S01]  /*44a0*/  UMOV UR9, 0xc0004010 ;  /* 0xc000401000097882 */ /* 0x000fe20000000000 */
[----:B------:R-:W-:Y:S02]  /*44b0*/  UMOV UR7, 0xc0004010 ;  /* 0xc000401000077882 */ /* 0x000fe40000000000 */
[----:B------:R-:W-:Y:S01]  /*44c0*/  @UP0 ULEA UR4, UR13, UR14, 0x3 ;  /* 0x0000000e0d040291 */ /* 0x000fe2000f8e18ff */
[----:B------:R-:W-:Y:S01]  /*44d0*/  LOP3.LUT R2, R2, UR6, RZ, 0x3c, !PT ;  /* 0x0000000602027c12 */ /* 0x000fe2000f8e3cff */
[----:B------:R-:W-:Y:S03]  /*44e0*/  ULEA UR6, UR10, UR15, 0x8 ;  /* 0x0000000f0a067291 */ /* 0x000fe6000f8e40ff */
[----:B-1----:R-:W-:Y:S01]  /*44f0*/  @P0 SHF.L.U32 R0, R2, 0x1f, RZ ;  /* 0x0000001f02000819 */ /* 0x002fe200000006ff */
[----:B------:R-:W-:Y:S03]  /*4500*/  UMOV UR10, UR13 ;  /* 0x0000000d000a7c82 */ /* 0x000fe60008000000 */
[----:B------:R3:W4:Y:S01]  /*4510*/  @P0 SYNCS.PHASECHK.TRANS64.TRYWAIT P1, [UR4], R0 ;  /* 0x00000000ff0005a7 */ /* 0x0007220008021104 */
[----:B------:R-:W-:Y:S11]  /*4520*/  ELECT P0, URZ, PT ;  /* 0x0000000000ff782f */ /* 0x000ff60003800000 */
[----:B------:R-:W-:Y:S02]  /*4530*/  @!UPT UIADD3 URZ, UPT, UPT, URZ, URZ, URZ ;  /* 0x000000fffffff290 */ /* 0x000fe4000fffe0ff */
[----:B-----5:R-:W-:Y:S01]  /*4540*/  @P0 R2UR.BROADCAST UR12, R4 ;  /* 0x00000000040c02ca */ /* 0x020fe200008e0000 */
[----:B------:R-:W-:Y:S02]  /*4550*/  UIADD3 UR4, UPT, UPT, UR11, 0x1, URZ ;  /* 0x000000010b047890 */ /* 0x000fe4000fffe0ff */
[----:B------:R-:W-:Y:S02]  /*4560*/  UIADD3 UR11, UPT, UPT, UR11, -0x1, URZ ;  /* 0xffffffff0b0b7890 */ /* 0x000fe4000fffe0ff */
[----:B------:R-:W-:Y:S08]  /*4570*/  UISETP.GT.U32.AND UP0, UPT, UR4, 0x1, UPT ;  /* 0x000000010400788c */ /* 0x000ff0000bf04070 */
[----:B------:R3:W-:Y:S01]  /*4580*/  UTCQMMA gdesc[UR6], gdesc[UR8], tmem[UR12], tmem[UR20], idesc[UR21], UP2 ;  /* 0x00ff1408060075ea */ /* 0x0007e2000900030c */
[----:B------:R-:W-:Y:S01]  /*4590*/  UPLOP3.LUT UP2, UPT, UPT, UPT, UPT, 0x80, 0x8 ;  /* 0x000000000008789c */ /* 0x000fe20003f4f070 */
[----:B------:R3:W-:Y:S01]  /*45a0*/  UTCBAR [UR5], URZ ;  /* 0x000000ff050073e9 */ /* 0x0007e200080000ff */
[----:B------:R-:W-:Y:S09]  /*45b0*/  BRA.U UP0, `(.L_x_73) ;  /* 0xfffffffd00807547 */ /* 0x000ff2000b83ffff */
.L_x_70:
[----:B------:R-:W-:Y:S01]  /*45c0*/  UIADD3 UR4, UPT, UPT, UR17, 0x1, URZ ;  /* 0x0000000111047890 */ /* 0x000fe2000fffe0ff */
[----:B------:R-:W-:Y:S01]  /*45d0*/  LOP3.LUT R3, R3, 0x1, RZ, 0x3c, !PT ;  /* 0x0000000103037812 */ /* 0x000fe200078e3cff */
[----:B---3--:R-:W-:Y:S02]  /*45e0*/  UIADD3 UR5, UPT, UPT, UR18, 0x1c0, URZ ;  /* 0x000001c012057890 */ /* 0x008fe4000fffe0ff */
[----:B------:R-:W-:-:S04]  /*45f0*/  UISETP.NE.AND UP0, UPT, UR4, 0x2, UPT ;  /* 0x000000020400788c */ /* 0x000fc8000bf05270 */
[----:B------:R-:W-:Y:S02]  /*4600*/  USEL UR6, URZ, 0x1, UP0 ;  /* 0x00000001ff067887 */ /* 0x000fe40008000000 */
[----:B------:R-:W-:Y:S01]  /*4610*/  USEL UR17, UR4, URZ, UP0 ;  /* 0x000000ff04117287 */ /* 0x000fe20008000000 */
[----:B------:R2:W-:Y:S03]  /*4620*/  UTCBAR [UR5], URZ ;  /* 0x000000ff050073e9 */ /* 0x0005e600080000ff */
[----:B------:R-:W-:Y:S01]  /*4630*/  LOP3.LUT R8, R8, UR6, RZ, 0x3c, !PT ;  /* 0x0000000608087c12 */ /* 0x000fe2000f8e3cff */
[----:B------:R-:W-:Y:S07]  /*4640*/  @P2 BRA `(.L_x_74) ;  /* 0xfffffff800f42947 */ /* 0x000fee000383ffff */
[----:B------:R-:W3:Y:S01]  /*4650*/  S2UR UR6, SR_CgaCtaId ;  /* 0x00000000000679c3 */ /* 0x000ee20000008800 */
[----:B------:R-:W-:Y:S01]  /*4660*/  ELECT P0, URZ, PT ;  /* 0x0000000000ff782f */ /* 0x000fe20003800000 */
[----:B-1----:R-:W-:Y:S01]  /*4670*/  IMAD.MOV.U32 R0, RZ, RZ, 0x1 ;  /* 0x00000001ff007424 */ /* 0x002fe200078e00ff */
[----:B------:R-:W-:Y:S01]  /*4680*/  UIADD3 UR14, UPT, UPT, UR14, 0x1d0, URZ ;  /* 0x000001d00e0e7890 */ /* 0x000fe2000fffe0ff */
[----:B------:R-:W-:Y:S01]  /*4690*/  SHF.L.U32 R3, R8, 0x1f, RZ ;  /* 0x0000001f08037819 */ /* 0x000fe200000006ff */
[----:B------:R-:W-:-:S03]  /*46a0*/  UMOV UR4, 0x40 ;  /* 0x0000004000047882 */ /* 0x000fc60000000000 */
[----:B------:R-:W-:Y:S01]  /*46b0*/  UVIRTCOUNT.DEALLOC.SMPOOL 0x80 ;  /* 0x000000800000784c */ /* 0x000fe20000000000 */
[----:B---3--:R-:W-:Y:S02]  /*46c0*/  ULEA UR6, UR6, UR4, 0x18 ;  /* 0x0000000406067291 */ /* 0x008fe4000f8ec0ff */
[----:B------:R-:W-:-:S07]  /*46d0*/  ULEA UR4, UR17, UR14, 0x3 ;  /* 0x0000000e11047291 */ /* 0x000fce000f8e18ff */
[----:B------:R1:W-:Y:S02]  /*46e0*/  @P0 STS.U8 [UR6+0x1c], R0 ;  /* 0x00001c00ff000988 */ /* 0x0003e40008000006 */
[----:B------:R-:W3:Y:S02]  /*46f0*/  SYNCS.PHASECHK.TRANS64.TRYWAIT P0, [UR4], R3 ;  /* 0x00000003ff0075a7 */ /* 0x000ee40008001104 */
[----:B-1-3--:R-:W-:Y:S05]  /*4700*/  @!P0 BRA `(.L_x_75) ;  /* 0x0000005c00c88947 */ /* 0x00afea0003800000 */
.L_x_179:
[----:B------:R-:W-:-:S04]  /*4710*/  UIADD3 UR4, UPT, UPT, UR17, 0x1, URZ ;  /* 0x0000000111047890 */ /* 0x000fc8000fffe0ff */
[----:B------:R-:W-:-:S04]  /*4720*/  UISETP.NE.AND UP0, UPT, UR4, 0x2, UPT ;  /* 0x000000020400788c */ /* 0x000fc8000bf05270 */
[----:B--2---:R-:W-:Y:S02]  /*4730*/  USEL UR5, URZ, 0x1, UP0 ;  /* 0x00000001ff057887 */ /* 0x004fe40008000000 */
[----:B------:R-:W-:-:S04]  /*4740*/  USEL UR4, UR4, URZ, UP0 ;  /* 0x000000ff04047287 */ /* 0x000fc80008000000 */
[----:B------:R-:W-:Y:S01]  /*4750*/  ULEA UR4, UR4, UR14, 0x3 ;  /* 0x0000000e04047291 */ /* 0x000fe2000f8e18ff */
[----:B-1----:R-:W-:-:S04]  /*4760*/  LOP3.LUT R3, R8, UR5, RZ, 0x3c, !PT ;  /* 0x0000000508037c12 */ /* 0x002fc8000f8e3cff */
[----:B------:R-:W-:-:S04]  /*4770*/  SHF.L.U32 R3, R3, 0x1f, RZ ;  /* 0x0000001f03037819 */ /* 0x000fc800000006ff */
[----:B------:R-:W1:Y:S02]  /*4780*/  SYNCS.PHASECHK.TRANS64.TRYWAIT P0, [UR4], R3 ;  /* 0x00000003ff0075a7 */ /* 0x000e640008001104 */
[----:B-1----:R-:W-:Y:S05]  /*4790*/  @!P0 BRA `(.L_x_76) ;  /* 0x0000005c00bc8947 */ /* 0x002fea0003800000 */
.L_x_181:
[----:B------:R-:W-:Y:S01]  /*47a0*/  NOP ;  /* 0x0000000000007918 */ /* 0x000fe20000000000 */
[----:B-1----:R-:W1:Y:S01]  /*47b0*/  LDS R0, [UR6+0x14] ;  /* 0x00001406ff007984 */ /* 0x002e620008000800 */
[----:B------:R-:W-:Y:S01]  /*47c0*/  LOP3.LUT R2, R9, 0xffff, RZ, 0xc0, !PT ;  /* 0x0000ffff09027812 */ /* 0x000fe200078ec0ff */
[----:B------:R-:W-:Y:S02]  /*47d0*/  IMAD.MOV.U32 R3, RZ, RZ, 0xffff ;  /* 0x0000ffffff037424 */ /* 0x000fe400078e00ff */
[----:B------:R-:W-:Y:S01]  /*47e0*/  IMAD.MOV.U32 R5, RZ, RZ, 0x1 ;  /* 0x00000001ff057424 */ /* 0x000fe200078e00ff */
[----:B------:R-:W-:-:S04]  /*47f0*/  SHF.R.U32.HI R2, RZ, 0x5, R2 ;  /* 0x00000005ff027819 */ /* 0x000fc80000011602 */
[-C--:B------:R-:W-:Y:S02]  /*4800*/  SHF.L.U32 R3, R3, R2.reuse, RZ ;  /* 0x0000000203037219 */ /* 0x080fe400000006ff */
[----:B------:R-:W-:Y:S02]  /*4810*/  SHF.L.U32 R5, R5, R2, RZ ;  /* 0x0000000205057219 */ /* 0x000fe400000006ff */
[----:B-1----:R-:W-:-:S04]  /*4820*/  LOP3.LUT R0, R0, R3, RZ, 0xc0, !PT ;  /* 0x0000000300007212 */ /* 0x002fc800078ec0ff */
[----:B------:R-:W-:-:S13]  /*4830*/  ISETP.NE.AND P0, PT, R0, R3, PT ;  /* 0x000000030000720c */ /* 0x000fda0003f05270 */
[----:B------:R-:W-:Y:S05]  /*4840*/  @P0 BRA `(.L_x_77) ;  /* 0x00000000005c0947 */ /* 0x000fea0003800000 */
[----:B------:R-:W1:Y:S02]  /*4850*/  LDS R0, [UR6+0x18] ;  /* 0x00001806ff007984 */ /* 0x000e640008000800 */
[----:B-1----:R-:W-:-:S04]  /*4860*/  LOP3.LUT R0, R0, R5, RZ, 0xc0, !PT ;  /* 0x0000000500007212 */ /* 0x002fc800078ec0ff */
[----:B------:R-:W-:-:S13]  /*4870*/  ISETP.NE.AND P0, PT, R0, R5, PT ;  /* 0x000000050000720c */ /* 0x000fda0003f05270 */
[----:B------:R-:W-:Y:S05]  /*4880*/  @P0 BRA `(.L_x_78) ;  /* 0x0000000000400947 */ /* 0x000fea0003800000 */
[----:B------:R-:W-:Y:S01]  /*4890*/  R2UR UR4, R3 ;  /* 0x00000000030472ca */ /* 0x000fe200000e0000 */
[----:B------:R-:W1:Y:S01]  /*48a0*/  S2R R2, SR_LANEID ;  /* 0x0000000000027919 */ /* 0x000e620000000000 */
[----:B------:R-:W-:-:S04]  /*48b0*/  LOP3.LUT R5, RZ, R5, RZ, 0x33, !PT ;  /* 0x00000005ff057212 */ /* 0x000fc800078e33ff */
[----:B------:R-:W2:Y:S07]  /*48c0*/  REDUX UR7, R5 ;  /* 0x00000000050773c4 */ /* 0x000eae0000000000 */
[----:B------:R-:W-:-:S03]  /*48d0*/  ULOP3.LUT UR5, URZ, UR4, URZ, 0x33, !UPT ;  /* 0x00000004ff057292 */ /* 0x000fc6000f8e33ff */
[----:B------:R-:W-:Y:S02]  /*48e0*/  VOTEU.ANY UR4, UPT, PT ;  /* 0x0000000000047886 */ /* 0x000fe400038e0100 */
[----:B------:R-:W-:Y:S01]  /*48f0*/  UFLO.U32 UR4, UR4 ;  /* 0x00000004000472bd */ /* 0x000fe200080e0000 */
[----:B------:R-:W-:-:S04]  /*4900*/  IMAD.U32 R0, RZ, RZ, UR5 ;  /* 0x00000005ff007e24 */ /* 0x000fc8000f8e00ff */
[----:B------:R-:W3:Y:S02]  /*4910*/  REDUX UR8, R0 ;  /* 0x00000000000873c4 */ /* 0x000ee40000000000 */
[----:B------:R1:W-:Y:S02]  /*4920*/  UTCATOMSWS.AND URZ, UR5 ;  /* 0x0000000500ff79e3 */ /* 0x0003e40008000000 */
[----:B-1----:R-:W-:Y:S01]  /*4930*/  ISETP.EQ.U32.AND P0, PT, R2, UR4, PT ;  /* 0x0000000402007c0c */ /* 0x002fe2000bf02070 */
[----:B--2---:R-:W-:Y:S02]  /*4940*/  IMAD.U32 R2, RZ, RZ, UR7 ;  /* 0x00000007ff027e24 */ /* 0x004fe4000f8e00ff */
[----:B---3--:R-:W-:-:S10]  /*4950*/  IMAD.U32 R3, RZ, RZ, UR8 ;  /* 0x00000008ff037e24 */ /* 0x008fd4000f8e00ff */
[----:B------:R1:W-:Y:S04]  /*4960*/  @P0 ATOMS.AND RZ, [UR6+0x14], R3 ;  /* 0x00001403ffff098c */ /* 0x0003e8000a800006 */
[----:B------:R1:W-:Y:S01]  /*4970*/  @P0 ATOMS.AND RZ, [UR6+0x18], R2 ;  /* 0x00001802ffff098c */ /* 0x0003e2000a800006 */
[----:B------:R-:W-:Y:S05]  /*4980*/  BRA `(.L_x_79) ;  /* 0x0000000000147947 */ /* 0x000fea0003800000 */
.L_x_78:
[----:B------:R-:W-:Y:S02]  /*4990*/  MOV R2, 0x49b0 ;  /* 0x000049b000027802 */ /* 0x000fe40000000f00 */
[----:B----45:R-:W-:Y:S05]  /*49a0*/  CALL.REL.NOINC `($__internal_0_$__cuda_sm10x_tcgen05_guardrail_trap_col_being_dealloced_not_returned_by_alloc) ;  /* 0x00000060001c7944 */ /* 0x030fea0003c00000 */
[----:B------:R-:W-:Y:S05]  /*49b0*/  BRA `(.L_x_79) ;  /* 0x0000000000087947 */ /* 0x000fea0003800000 */
.L_x_77:
[----:B------:R-:W-:Y:S02]  /*49c0*/  MOV R2, 0x49e0 ;  /* 0x000049e000027802 */ /* 0x000fe40000000f00 */
[----:B----45:R-:W-:Y:S05]  /*49d0*/  CALL.REL.NOINC `($__internal_2_$__cuda_sm10x_tcgen05_guardrail_trap_unallocated_columns_being_dealloced) ;  /* 0x0000006000287944 */ /* 0x030fea0003c00000 */
.L_x_79:
[----:B------:R-:W-:Y:S01]  /*49e0*/  NOP ;  /* 0x0000000000007918 */ /* 0x000fe20000000000 */
[----:B------:R-:W-:Y:S05]  /*49f0*/  EXIT ;  /* 0x000000000000794d */ /* 0x000fea0003800000 */
.L_x_63:
[----:B------:R-:W-:-:S09]  /*4a00*/  UISETP.NE.OR UP0, UPT, UR18, 0x3, !UP3 ;  /* 0x000000031200788c */ /* 0x000fd2000df05670 */
[----:B------:R-:W-:Y:S05]  /*4a10*/  BRA.U UP0, `(.L_x_80) ;  /* 0x0000001100047547 */ /* 0x000fea000b800000 */
[----:B------:R-:W2:Y:S01]  /*4a20*/  LDCU.64 UR4, c[0x0][0x988] ;  /* 0x00013100ff0477ac */ /* 0x000ea20008000a00 */
[----:B------:R-:W3:Y:S01]  /*4a30*/  S2UR UR10, SR_CgaCtaId ;  /* 0x00000000000a79c3 */ /* 0x000ee20000008800 */
[----:B------:R-:W-:Y:S01]  /*4a40*/  R2UR UR44, R135 ;  /* 0x00000000872c72ca */ /* 0x000fe200000e0000 */
[----:B------:R-:W-:Y:S01]  /*4a50*/  HFMA2 R8, -RZ, RZ, 0, 0 ;  /* 0x00000000ff087431 */ /* 0x000fe200000001ff */
[----:B------:R-:W4:Y:S01]  /*4a60*/  LDCU UR37, c[0x0][0x370] ;  /* 0x00006e00ff2577ac */ /* 0x000f220008000800 */
[----:B------:R-:W-:Y:S01]  /*4a70*/  R2UR UR38, R160 ;  /* 0x00000000a02672ca */ /* 0x000fe200000e0000 */
[----:B------:R-:W-:Y:S01]  /*4a80*/  IMAD.MOV.U32 R10, RZ, RZ, 0x1 ;  /* 0x00000001ff0a7424 */ /* 0x000fe200078e00ff */
[----:B------:R-:W4:Y:S02]  /*4a90*/  LDCU.128 UR28, c[0x0][0xc10] ;  /* 0x00018200ff1c77ac */ /* 0x000f240008000c00 */
[----:B------:R-:W1:Y:S01]  /*4aa0*/  LDC.64 R12, c[0x0][0x348] ;  /* 0x0000d200ff0c7b82 */ /* 0x000e620000000a00 */
[----:B------:R-:W-:Y:S01]  /*4ab0*/  IMAD.MOV.U32 R3, RZ, RZ, 0x2000 ;  /* 0x00002000ff037424 */ /* 0x000fe200078e00ff */
[----:B------:R-:W3:Y:S01]  /*4ac0*/  LDCU UR36, c[0x0][0x374] ;  /* 0x00006e80ff2477ac */ /* 0x000ee20008000800 */
[----:B------:R-:W3:Y:S01]  /*4ad0*/  LDCU.64 UR26, c[0x0][0x990] ;  /* 0x00013200ff1a77ac */ /* 0x000ee20008000a00 */
[----:B------:R-:W1:Y:S01]  /*4ae0*/  LDCU UR17, c[0x0][0xc0c] ;  /* 0x00018180ff1177ac */ /* 0x000e620008000800 */
[----:B--2---:R-:W-:Y:S01]  /*4af0*/  UISETP.NE.U32.AND UP0, UPT, UR4, URZ, UPT ;  /* 0x000000ff0400728c */ /* 0x004fe2000bf05070 */
[----:B------:R-:W2:Y:S01]  /*4b00*/  LDCU.128 UR32, c[0x0][0xa80] ;  /* 0x00015000ff2077ac */ /* 0x000ea20008000c00 */
[----:B------:R-:W2:Y:S01]  /*4b10*/  LDCU UR53, c[0x0][0xc20] ;  /* 0x00018400ff3577ac */ /* 0x000ea20008000800 */
[----:B------:R-:W2:Y:S01]  /*4b20*/  LDCU UR4, c[0x0][0xc30] ;  /* 0x00018600ff0477ac */ /* 0x000ea20008000800 */
[----:B------:R-:W2:Y:S01]  /*4b30*/  LDCU.128 UR40, c[0x0][0xa90] ;  /* 0x00015200ff2877ac */ /* 0x000ea20008000c00 */
[----:B------:R-:W-:Y:S01]  /*4b40*/  UMOV UR22, 0x400 ;  /* 0x0000040000167882 */ /* 0x000fe20000000000 */
[----:B----4-:R-:W-:-:S02]  /*4b50*/  UIMAD.WIDE.U32 UR6, UR37, UR28, URZ ;  /* 0x0000001c250672a5 */ /* 0x010fc4000f8e00ff */
[----:B---3--:R-:W-:Y:S02]  /*4b60*/  UIMAD.WIDE.U32 UR8, UR36, UR31, URZ ;  /* 0x0000001f240872a5 */ /* 0x008fe4000f8e00ff */
[----:B------:R-:W-:Y:S02]  /*4b70*/  ULEA UR22, UR10, UR22, 0x18 ;  /* 0x000000160a167291 */ /* 0x000fe4000f8ec0ff */
[----:B------:R-:W-:Y:S02]  /*4b80*/  UISETP.NE.AND.EX UP5, UPT, UR5, URZ, UPT, UP0 ;  /* 0x000000ff0500728c */ /* 0x000fe4000bfa5300 */
[----:B------:R-:W-:Y:S02]  /*4b90*/  UISETP.NE.U32.AND UP6, UPT, UR26, URZ, UPT ;  /* 0x000000ff1a00728c */ /* 0x000fe4000bfc5070 */
[----:B------:R-:W-:Y:S02]  /*4ba0*/  UIADD3 UR46, UPT, UPT, UR22, 0x188, URZ ;  /* 0x00000188162e7890 */ /* 0x000fe4000fffe0ff */
[----:B------:R-:W-:-:S02]  /*4bb0*/  UIADD3 UR45, UPT, UPT, UR22, 0x1b8, URZ ;  /* 0x000001b8162d7890 */ /* 0x000fc4000fffe0ff */
[----:B------:R-:W-:Y:S02]  /*4bc0*/  UIADD3 UR25, UPT, UPT, UR22, 0x180, URZ ;  /* 0x0000018016197890 */ /* 0x000fe4000fffe0ff */
[----:B-1----:R-:W-:Y:S02]  /*4bd0*/  UISETP.NE.AND UP0, UPT, UR39, 0x1, UPT ;  /* 0x000000012700788c */ /* 0x002fe4000bf05270 */
[----:B------:R-:W-:Y:S02]  /*4be0*/  UISETP.GE.AND UP2, UPT, UR39, 0x1, UPT ;  /* 0x000000012700788c */ /* 0x000fe4000bf46270 */
[----:B------:R-:W-:Y:S01]  /*4bf0*/  UISETP.NE.AND UP0, UPT, UR17, 0x1, UPT ;  /* 0x000000011100788c */ /* 0x000fe2000bf05270 */
[----:B------:R-:W-:Y:S01]  /*4c00*/  UMOV UR49, UR7 ;  /* 0x0000000700317c82 */ /* 0x000fe20008000000 */
[----:B------:R-:W-:Y:S01]  /*4c10*/  UMOV UR48, UR9 ;  /* 0x0000000900307c82 */ /* 0x000fe20008000000 */
[----:B------:R-:W-:Y:S02]  /*4c20*/  UISETP.NE.AND UP2, UPT, UR30, 0x1, UPT ;  /* 0x000000011e00788c */ /* 0x000fe4000bf45270 */
[----:B--2---:R-:W-:Y:S01]  /*4c30*/  UISETP.NE.AND UP0, UPT, UR32, 0x1, UPT ;  /* 0x000000012000788c */ /* 0x004fe2000bf05270 */
[----:B------:R-:W1:Y:S01]  /*4c40*/  LDCU UR54, c[0x0][0xaa0] ;  /* 0x00015400ff3677ac */ /* 0x000e620008000800 */
[----:B------:R-:W-:Y:S01]  /*4c50*/  UPLOP3.LUT UP4, UPT, UPT, UPT, UPT, 0x40, 0x4 ;  /* 0x000000000004789c */ /* 0x000fe20003f8e870 */
[----:B------:R-:W2:Y:S01]  /*4c60*/  LDCU.64 UR18, c[0x0][0xc28] ;  /* 0x00018500ff1277ac */ /* 0x000ea20008000a00 */
[----:B------:R-:W-:-:S02]  /*4c70*/  UISETP.NE.AND.EX UP6, UPT, UR27, URZ, UPT, UP6 ;  /* 0x000000ff1b00728c */ /* 0x000fc4000bfc5360 */
[----:B------:R-:W-:Y:S02]  /*4c80*/  UPRMT UR46, UR10, 0x654, UR46 ;  /* 0x000006540a2e7896 */ /* 0x000fe4000800002e */
[----:B------:R-:W-:Y:S02]  /*4c90*/  UPRMT UR45, URZ, 0x654, UR45 ;  /* 0x00000654ff2d7896 */ /* 0x000fe4000800002d */
[----:B------:R-:W-:Y:S02]  /*4ca0*/  UPRMT UR47, UR10, 0x654, UR25 ;  /* 0x000006540a2f7896 */ /* 0x000fe40008000019 */
[----:B------:R-:W-:Y:S02]  /*4cb0*/  USHF.R.U32.HI UR49, URZ, UR29, UR49 ;  /* 0x0000001dff317299 */ /* 0x000fe40008011631 */
[----:B------:R-:W-:Y:S02]  /*4cc0*/  USHF.R.U32.HI UR48, URZ, UR53, UR48 ;  /* 0x00000035ff307299 */ /* 0x000fe40008011630 */
[----:B------:R-:W-:-:S02]  /*4cd0*/  UISETP.NE.AND UP3, UPT, UR4, 0x1, UPT ;  /* 0x000000010400788c */ /* 0x000fc4000bf65270 */
[----:B------:R-:W-:Y:S02]  /*4ce0*/  UISETP.NE.AND UP2, UPT, UR35, 0x1, UPT ;  /* 0x000000012300788c */ /* 0x000fe4000bf45270 */
[----:B-1----:R-:W-:-:S11]  /*4cf0*/  UISETP.NE.AND UP0, UPT, UR42, 0x1, UPT ;  /* 0x000000012a00788c */ /* 0x002fd6000bf05270 */
.L_x_89:
[----:B------:R-:W-:Y:S04]  /*4d00*/  SHF.L.U32 R5, R8, 0x1f, RZ ;  /* 0x0000001f08057819 */ /* 0x000fe800000006ff */
[----:B-1----:R-:W1:Y:S02]  /*4d10*/  SYNCS.PHASECHK.TRANS64.TRYWAIT P0, [UR22+0x1b0], R5 ;  /* 0x0001b005ff0075a7 */ /* 0x002e640008001116 */
[----:B-1----:R-:W-:Y:S05]  /*4d20*/  @!P0 BRA `(.L_x_81) ;  /* 0x0000005800708947 */ /* 0x002fea0003800000 */
.L_x_183:
[----:B-1----:R-:W1:Y:S01]  /*4d30*/  LDS.128 R4, [UR22+0x1f0] ;  /* 0x0001f016ff047984 */ /* 0x002e620008000c00 */
[----:B------:R-:W-:Y:S01]  /*4d40*/  UISETP.GE.AND UP0, UPT, UR39, 0x1, UPT ;  /* 0x000000012700788c */ /* 0x000fe2000bf06270 */
[----:B------:R-:W-:Y:S01]  /*4d50*/  @!PT LDS RZ, [RZ] ;  /* 0x00000000fffff984 */ /* 0x000fe20000000800 */
[----:B------:R-:W-:Y:S01]  /*4d60*/  @!PT LDS RZ, [RZ] ;  /* 0x00000000fffff984 */ /* 0x000fe20000000800 */
[----:B------:R-:W-:Y:S01]  /*4d70*/  @!PT LDS RZ, [RZ] ;  /* 0x00000000fffff984 */ /* 0x000fe20000000800 */
[----:B------:R-:W-:Y:S01]  /*4d80*/  @!PT LDS RZ, [RZ] ;  /* 0x00000000fffff984 */ /* 0x000fe20000000800 */
[----:B------:R3:W-:Y:S06]  /*4d90*/  MEMBAR.ALL.CTA ;  /* 0x0000000000007992 */ /* 0x0007ec0000008000 */
[----:B---3--:R-:W3:Y:S02]  /*4da0*/  FENCE.VIEW.ASYNC.S ;  /* 0x00000000000073c6 */ /* 0x008ee40000000000 */
[----:B---3--:R-:W-:Y:S01]  /*4db0*/  SYNCS.ARRIVE.TRANS64.RED.A1T0 RZ, [UR45], RZ ;  /* 0x000000ffffff79a7 */ /* 0x008fe2000810042d */
[----:B-1----:R-:W-:Y:S11]  /*4dc0*/  LOP3.LUT P0, RZ, R6, 0x1, RZ, 0xc0, !PT ;  /* 0x0000000106ff7812 */ /* 0x002ff6000780c0ff */
[----:B------:R-:W-:Y:S02]  /*4dd0*/  @!UPT UIADD3 URZ, UPT, UPT, URZ, URZ, URZ ;  /* 0x000000fffffff290 */ /* 0x000fe4000fffe0ff */
[----:B------:R-:W-:Y:S01]  /*4de0*/  VOTEU.ANY UP2, P0 ;  /* 0x0000000000ff7886 */ /* 0x000fe20000040100 */
[----:B------:R-:W-:Y:S11]  /*4df0*/  PLOP3.LUT P0, PT, PT, PT, UP2, 0x80, 0x8 ;  /* 0x000000000008781c */ /* 0x000ff60003f0f028 */
[----:B------:R-:W-:Y:S02]  /*4e00*/  @!UPT UIADD3 URZ, UPT, UPT, URZ, URZ, URZ ;  /* 0x000000fffffff290 */ /* 0x000fe4000fffe0ff */
[----:B------:R-:W-:Y:S02]  /*4e10*/  @P0 MOV R2, R4 ;  /* 0x0000000400020202 */ /* 0x000fe40000000f00 */
[----:B------:R-:W-:Y:S02]  /*4e20*/  @P0 LOP3.LUT R0, R5, 0xffff, RZ, 0xc0, !PT ;  /* 0x0000ffff05000812 */ /* 0x000fe400078ec0ff */
[----:B------:R-:W-:Y:S02]  /*4e30*/  @P0 R2UR UR5, R2 ;  /* 0x00000000020502ca */ /* 0x000fe400000e0000 */
[----:B------:R-:W-:Y:S11]  /*4e40*/  @P0 R2UR UR4, R0 ;  /* 0x00000000000402ca */ /* 0x000ff600000e0000 */
[----:B------:R-:W-:Y:S02]  /*4e50*/  @UP2 UMOV UR16, UR5 ;  /* 0x0000000500102c82 */ /* 0x000fe40008000000 */
[----:B------:R-:W-:Y:S01]  /*4e60*/  @UP2 UMOV UR15, UR4 ;  /* 0x00000004000f2c82 */ /* 0x000fe20008000000 */
[----:B------:R-:W-:Y:S05]  /*4e70*/  BRA.U !UP0, `(.L_x_82) ;  /* 0x0000000108c07547 */ /* 0x000fea000b800000 */
[----:B------:R-:W-:Y:S02]  /*4e80*/  UIMAD.WIDE.U32 UR8, UR15, UR31, URZ ;  /* 0x0000001f0f0872a5 */ /* 0x000fe4000f8e00ff */
[----:B------:R-:W-:Y:S02]  /*4e90*/  UP2UR UR14, UPR, URZ, 0x4 ;  /* 0x00000004ff0e7883 */ /* 0x000fe40008000000 */
[----:B------:R-:W-:Y:S02]  /*4ea0*/  UISETP.NE.AND UP2, UPT, UR30, 0x1, UPT ;  /* 0x000000011e00788c */ /* 0x000fe4000bf45270 */
[----:B------:R-:W-:Y:S02]  /*4eb0*/  UIMAD.WIDE.U32 UR10, UR16, UR28, URZ ;  /* 0x0000001c100a72a5 */ /* 0x000fe4000f8e00ff */
[----:B------:R-:W-:Y:S02]  /*4ec0*/  USEL UR4, UR36, UR48, !UP2 ;  /* 0x0000003024047287 */ /* 0x000fe4000d000000 */
[----:B------:R-:W-:Y:S02]  /*4ed0*/  UISETP.NE.AND UP0, UPT, UR17, 0x1, UPT ;  /* 0x000000011100788c */ /* 0x000fe4000bf05270 */
[----:B------:R-:W-:Y:S02]  /*4ee0*/  UP2UR UR23, UPR, URZ, 0x2 ;  /* 0x00000002ff177883 */ /* 0x000fe40008000000 */
[----:B------:R-:W-:Y:S02]  /*4ef0*/  UISETP.NE.AND UP1, UPT, UR39, 0x1, UPT ;  /* 0x000000012700788c */ /* 0x000fe4000bf25270 */
[----:B--2---:R-:W-:Y:S02]  /*4f00*/  UIMAD.WIDE.U32 UR12, UR4, UR18, URZ ;  /* 0x00000012040c72a5 */ /* 0x004fe4000f8e00ff */
[----:B------:R-:W-:Y:S01]  /*4f10*/  USEL UR7, UR37, UR49, !UP0 ;  /* 0x0000003125077287 */ /* 0x000fe2000c000000 */
[----:B------:R-:W-:Y:S02]  /*4f20*/  UMOV UR5, UR9 ;  /* 0x0000000900057c82 */ /* 0x000fe40008000000 */
[----:B------:R-:W-:Y:S02]  /*4f30*/  USHF.R.U32.HI UR6, URZ, UR53, UR5 ;  /* 0x00000035ff067299 */ /* 0x000fe40008011605 */
[----:B------:R-:W-:Y:S02]  /*4f40*/  UIMAD.WIDE.U32 UR20, UR7, UR18, URZ ;  /* 0x00000012071472a5 */ /* 0x000fe4000f8e00ff */
[----:B------:R-:W-:Y:S02]  /*4f50*/  USEL UR6, UR15, UR6, !UP2 ;  /* 0x000000060f067287 */ /* 0x000fe4000d000000 */
[----:B------:R-:W-:Y:S01]  /*4f60*/  UISETP.NE.AND UP2, UPT, UR14, URZ, UPT ;  /* 0x000000ff0e00728c */ /* 0x000fe2000bf45270 */
[----:B------:R-:W-:Y:S01]  /*4f70*/  UMOV UR5, UR11 ;  /* 0x0000000b00057c82 */ /* 0x000fe20008000000 */
[----:B------:R-:W-:Y:S02]  /*4f80*/  UIMAD.WIDE.U32 UR10, UR6, UR18, URZ ;  /* 0x00000012060a72a5 */ /* 0x000fe4000f8e00ff */
[----:B------:R-:W-:Y:S03]  /*4f90*/  USHF.R.U32.HI UR8, URZ, UR29, UR5 ;  /* 0x0000001dff087299 */ /* 0x000fe60008011605 */
[----:B------:R-:W-:Y:S02]  /*4fa0*/  UMOV UR5, UR13 ;  /* 0x0000000d00057c82 */ /* 0x000fe40008000000 */
[----:B------:R-:W-:Y:S03]  /*4fb0*/  @UP1 USHF.R.U32.HI UR4, URZ, UR19, UR5 ;  /* 0x00000013ff041299 */ /* 0x000fe60008011605 */
[----:B------:R-:W-:Y:S01]  /*4fc0*/  UMOV UR5, UR21 ;  /* 0x0000001500057c82 */ /* 0x000fe20008000000 */
[----:B------:R-:W-:Y:S02]  /*4fd0*/  UIMAD UR4, UR39, UR4, URZ ;  /* 0x00000004270472a4 */ /* 0x000fe4000f8e02ff */
[----:B------:R-:W-:Y:S02]  /*4fe0*/  @UP1 USHF.R.U32.HI UR7, URZ, UR19, UR5 ;  /* 0x00000013ff071299 */ /* 0x000fe40008011605 */
[----:B------:R-:W-:Y:S02]  /*4ff0*/  USEL UR5, UR16, UR8, !UP0 ;  /* 0x0000000810057287 */ /* 0x000fe4000c000000 */
[----:B------:R-:W-:Y:S02]  /*5000*/  UIMAD UR8, UR39, UR7, URZ ;  /* 0x00000007270872a4 */ /* 0x000fe4000f8e02ff */
[----:B------:R-:W-:Y:S03]  /*5010*/  UISETP.GE.AND UP0, UPT, UR6, UR4, UPT ;  /* 0x000000040600728c */ /* 0x000fe6000bf06270 */
[----:B------:R-:W-:Y:S01]  /*5020*/  UMOV UR4, UR11 ;  /* 0x0000000b00047c82 */ /* 0x000fe20008000000 */
[----:B------:R-:W-:Y:S02]  /*5030*/  UISETP.GE.OR UP0, UPT, UR5, UR8, UP0 ;  /* 0x000000080500728c */ /* 0x000fe40008706670 */
[----:B------:R-:W-:Y:S02]  /*5040*/  USHF.R.U32.HI UR4, URZ, UR19, UR4 ;  /* 0x00000013ff047299 */ /* 0x000fe40008011604 */
[----:B------:R-:W-:Y:S02]  /*5050*/  UIMAD.WIDE.U32 UR8, UR5, UR18, URZ ;  /* 0x00000012050872a5 */ /* 0x000fe4000f8e00ff */
[----:B------:R-:W-:Y:S04]  /*5060*/  USEL UR10, UR6, UR4, !UP1 ;  /* 0x00000004060a7287 */ /* 0x000fe8000c800000 */
[----:B------:R-:W-:Y:S01]  /*5070*/  UIADD3 UR11, UPT, UPT, -UR10, URZ, URZ ;  /* 0x000000ff0a0b7290 */ /* 0x000fe2000fffe1ff */
[----:B------:R-:W-:Y:S02]  /*5080*/  @!UP0 UMOV UR4, UR9 ;  /* 0x0000000900048c82 */ /* 0x000fe40008000000 */
[----:B------:R-:W-:Y:S02]  /*5090*/  @!UP0 USHF.R.U32.HI UR4, URZ, UR19, UR4 ;  /* 0x00000013ff048299 */ /* 0x000fe40008011604 */
[----:B------:R-:W-:Y:S02]  /*50a0*/  UIMAD UR8, UR39, UR11, UR6 ;  /* 0x0000000b270872a4 */ /* 0x000fe4000f8e0206 */
[----:B------:R-:W-:Y:S02]  /*50b0*/  @!UP0 USEL UR4, UR5, UR4, !UP1 ;  /* 0x0000000405048287 */ /* 0x000fe4000c800000 */
[----:B------:R-:W-:Y:S02]  /*50c0*/  UISETP.NE.AND UP1, UPT, UR23, URZ, UPT ;  /* 0x000000ff1700728c */ /* 0x000fe4000bf25270 */
[----:B------:R-:W-:Y:S02]  /*50d0*/  @!UP0 UIMAD UR8, UR7, UR8, UR4 ;  /* 0x00000008070882a4 */ /* 0x000fe4000f8e0204 */
[----:B------:R-:W-:Y:S02]  /*50e0*/  @!UP0 UIADD3 UR9, UPT, UPT, UR10, -UR4, URZ ;  /* 0x800000040a098290 */ /* 0x000fe4000fffe0ff */
[----:B------:R-:W-:Y:S02]  /*50f0*/  UIADD3 UR4, UPT, UPT, -UR5, URZ, URZ ;  /* 0x000000ff05047290 */ /* 0x000fe4000fffe1ff */
[----:B------:R-:W-:Y:S02]  /*5100*/  UIADD3 UR7, UPT, UPT, -UR6, URZ, URZ ;  /* 0x000000ff06077290 */ /* 0x000fe4000fffe1ff */
[----:B------:R-:W-:Y:S02]  /*5110*/  @!UP0 UIMAD UR6, UR9, UR39, UR5 ;  /* 0x00000027090682a4 */ /* 0x000fe4000f8e0205 */
[----:B------:R-:W-:Y:S02]  /*5120*/  UIMAD UR16, UR17, UR4, UR16 ;  /* 0x00000004111072a4 */ /* 0x000fe4000f8e0210 */
[----:B------:R-:W-:Y:S01]  /*5130*/  UIMAD UR15, UR30, UR7, UR15 ;  /* 0x000000071e0f72a4 */ /* 0x000fe2000f8e020f */
[----:B------:R-:W-:Y:S02]  /*5140*/  @!UP0 UMOV UR5, UR8 ;  /* 0x0000000800058c82 */ /* 0x000fe40008000000 */
[----:B------:R-:W-:Y:S02]  /*5150*/  UIMAD UR16, UR5, UR17, UR16 ;  /* 0x00000011051072a4 */ /* 0x000fe4000f8e0210 */
[----:B------:R-:W-:Y:S11]  /*5160*/  UIMAD UR15, UR6, UR30, UR15 ;  /* 0x0000001e060f72a4 */ /* 0x000ff6000f8e020f */
[----:B------:R-:W-:Y:S01]  /*5170*/  @!UPT UIADD3 URZ, UPT, UPT, URZ, URZ, URZ ;  /* 0x000000fffffff290 */ /* 0x000fe2000fffe0ff */
.L_x_82:
[----:B------:R-:W1:Y:S01]  /*5180*/  @!UP3 LDCU.128 UR8, c[0x0][0xc10] ;  /* 0x00018200ff08b7ac */ /* 0x000e620008000c00 */
[----:B------:R-:W-:Y:S02]  /*5190*/  ISETP.NE.U32.AND P1, PT, RZ, UR26, PT ;  /* 0x0000001aff007c0c */ /* 0x000fe4000bf25070 */
[----:B------:R-:W-:Y:S02]  /*51a0*/  SHF.L.U32 R9, R10, 0x1f, RZ ;  /* 0x0000001f0a097819 */ /* 0x000fe400000006ff */
[----:B------:R-:W-:Y:S01]  /*51b0*/  ISETP.NE.AND.EX P1, PT, RZ, UR27, PT, P1 ;  /* 0x0000001bff007c0c */ /* 0x000fe2000bf25310 */
[----:B------:R-:W3:Y:S01]  /*51c0*/  @!UP3 LDCU UR5, c[0x0][0xc0c] ;  /* 0x00018180ff05b7ac */ /* 0x000ee20008000800 */
[----:B-1----:R-:W-:Y:S07]  /*51d0*/  UIMAD.WIDE.U32 UR6, UR16, UR8, URZ ;  /* 0x00000008100672a5 */ /* 0x002fee000f8e00ff */
[----:B------:R-:W-:Y:S01]  /*51e0*/  @!UP3 UMOV UR4, UR7 ;  /* 0x000000070004bc82 */ /* 0x000fe20008000000 */
[----:B---3--:R-:W-:Y:S02]  /*51f0*/  @!UP3 UISETP.NE.AND UP0, UPT, UR5, 0x1, UPT ;  /* 0x000000010500b88c */ /* 0x008fe4000bf05270 */
[----:B------:R-:W-:Y:S02]  /*5200*/  @!UP3 USHF.R.U32.HI UR4, URZ, UR9, UR4 ;  /* 0x00000009ff04b299 */ /* 0x000fe40008011604 */
[----:B------:R-:W-:Y:S02]  /*5210*/  UIMAD.WIDE.U32 UR6, UR15, UR11, URZ ;  /* 0x0000000b0f0672a5 */ /* 0x000fe4000f8e00ff */
[----:B------:R-:W-:Y:S02]  /*5220*/  @!UP3 USEL UR8, UR16, UR4, !UP0 ;  /* 0x000000041008b287 */ /* 0x000fe4000c000000 */
[----:B------:R-:W-:Y:S03]  /*5230*/  @!UP3 UISETP.NE.AND UP0, UPT, UR10, 0x1, UPT ;  /* 0x000000010a00b88c */ /* 0x000fe6000bf05270 */
[----:B------:R-:W-:Y:S01]  /*5240*/  @!UP3 UMOV UR6, UR7 ;  /* 0x000000070006bc82 */ /* 0x000fe20008000000 */
[----:B------:R-:W-:Y:S01]  /*5250*/  USHF.L.U32 UR7, UR24, 0x7, URZ ;  /* 0x0000000718077899 */ /* 0x000fe200080006ff */
[----:B------:R-:W1:Y:S02]  /*5260*/  @!UP3 LDCU UR4, c[0x0][0xc20] ;  /* 0x00018400ff04b7ac */ /* 0x000e640008000800 */
[----:B-1----:R-:W-:Y:S04]  /*5270*/  @!UP3 USHF.R.U32.HI UR6, URZ, UR4, UR6 ;  /* 0x00000004ff06b299 */ /* 0x002fe80008011606 */
[----:B------:R-:W-:Y:S04]  /*5280*/  @!UP3 USEL UR6, UR15, UR6, !UP0 ;  /* 0x000000060f06b287 */ /* 0x000fe8000c000000 */
[----:B------:R-:W-:Y:S02]  /*5290*/  @!UP3 UIADD3 UR4, UPT, UPT, -UR8, UR6, URZ ;  /* 0x000000060804b290 */ /* 0x000fe4000fffe1ff */
[----:B------:R-:W-:Y:S02]  /*52a0*/  @!UP3 UIADD3 UR6, UPT, UPT, UR8, -UR6, URZ ;  /* 0x800000060806b290 */ /* 0x000fe4000fffe0ff */
[----:B------:R-:W-:Y:S02]  /*52b0*/  @!UP3 UIMAD UR16, UR4, UR5, UR16 ;  /* 0x000000050410b2a4 */ /* 0x000fe4000f8e0210 */
[----:B------:R-:W-:Y:S01]  /*52c0*/  @!UP3 UIMAD UR15, UR6, UR10, UR15 ;  /* 0x0000000a060fb2a4 */ /* 0x000fe2000f8e020f */
[----:B------:R-:W-:Y:S11]  /*52d0*/  BRA.U UP4, `(.L_x_83) ;  /* 0x0000000104107547 */ /* 0x000ff6000b800000 */
[----:B------:R-:W-:Y:S04]  /*52e0*/  MOV R0, UR52 ;  /* 0x0000003400007c02 */ /* 0x000fe80008000f00 */
[----:B------:R-:W-:Y:S04]  /*52f0*/  SHF.L.U32 R11, R0, 0x1f, RZ ;  /* 0x0000001f000b7819 */ /* 0x000fe800000006ff */
[----:B------:R-:W1:Y:S02]  /*5300*/  SYNCS.PHASECHK.TRANS64.TRYWAIT P2, [UR22+0x1a8], R11 ;  /* 0x0001a80bff0075a7 */ /* 0x000e640008041116 */
[----:B-1----:R-:W-:Y:S05]  /*5310*/  @!P2 BRA `(.L_x_84) ;  /* 0x00000054000ca947 */ /* 0x002fea0003800000 */
.L_x_83:
[----:B------:R-:W-:Y:S05]  /*5320*/  BRA.U !UP6, `(.L_x_85) ;  /* 0x000000010e387547 */ /* 0x000fea000b800000 */
[----:B------:R-:W-:Y:S01]  /*5330*/  UPLOP3.LUT UP1, UPT, UPT, UPT, UP5, 0x80, 0x8 ;  /* 0x000000000008789c */ /* 0x000fe20003f2f050 */
[----:B-1----:R-:W-:Y:S01]  /*5340*/  HFMA2 R0, -RZ, RZ, 0, 5.9604644775390625e-08 ;  /* 0x00000001ff007431 */ /* 0x002fe200000001ff */
[----:B------:R-:W1:Y:S01]  /*5350*/  LDCU.64 UR8, c[0x0][0x358] ;  /* 0x00006b00ff0877ac */ /* 0x000e620008000a00 */
[----:B------:R-:W-:Y:S03]  /*5360*/  IMAD.MOV.U32 R169, RZ, RZ, 0x1 ;  /* 0x00000001ffa97424 */ /* 0x000fe600078e00ff */
[----:B------:R-:W-:Y:S05]  /*5370*/  PLOP3.LUT P2, PT, PT, PT, UP1, 0x80, 0x8 ;  /* 0x000000000008781c */ /* 0x000fea0003f4f018 */
[----:B------:R-:W3:Y:S01]  /*5380*/  @UP1 LDCU.64 UR4, c[0x0][0x988] ;  /* 0x00013100ff0417ac */ /* 0x000ee20008000a00 */
[----:B------:R-:W-:Y:S07]  /*5390*/  @UP1 UIMAD UR6, UR51, UR26, URZ ;  /* 0x0000001a330612a4 */ /* 0x000fee000f8e02ff */
[----:B------:R-:W-:Y:S01]  /*53a0*/  @!P2 PRMT R169, R0, 0x7610, R169 ;  /* 0x0000761000a9a816 */ /* 0x000fe200000000a9 */
[----:B---3--:R-:W-:Y:S06]  /*53b0*/  @UP1 UIMAD.WIDE UR4, UR6, 0x4, UR4 ;  /* 0x00000004060418a5 */ /* 0x008fec000f8e0204 */
[----:B------:R-:W-:Y:S01]  /*53c0*/  IMAD.U32 R14, RZ, RZ, UR4 ;  /* 0x00000004ff0e7e24 */ /* 0x000fe2000f8e00ff */
[----:B------:R-:W-:Y:S04]  /*53d0*/  MOV R15, UR5 ;  /* 0x00000005000f7c02 */ /* 0x000fe80008000f00 */
[----:B------:R-:W3:Y:S01]  /*53e0*/  @!UP1 LDCU UR4, c[0x0][0x980] ;  /* 0x00013000ff0497ac */ /* 0x000ee20008000800 */
[----:B-1---5:R4:W5:Y:S02]  /*53f0*/  @P2 LDG.E R73, desc[UR8][R14.64] ;  /* 0x000000080e492981 */ /* 0x022964000c1e1900 */
[----:B---34-:R-:W-:Y:S07]  /*5400*/  @!P2 IMAD.U32 R73, RZ, RZ, UR4 ;  /* 0x00000004ff49ae24 */ /* 0x018fee000f8e00ff */
.L_x_85:
[----:B-----5:R-:W-:Y:S01]  /*5410*/  @!P1 FSETP.EQ.AND P3, PT, R73, RZ, PT ;  /* 0x000000ff4900920b */ /* 0x020fe20003f62000 */
[----:B------:R-:W-:Y:S01]  /*5420*/  @!UPT UIADD3 URZ, UPT, UPT, URZ, URZ, URZ ;  /* 0x000000fffffff290 */ /* 0x000fe2000fffe0ff */
[----:B------:R-:W-:Y:S11]  /*5430*/  @!P1 BRA `(.L_x_86) ;  /* 0x0000000000149947 */ /* 0x000ff60003800000 */
[----:B------:R-:W-:Y:S02]  /*5440*/  LOP3.LUT P1, RZ, R169, 0xff, RZ, 0xc0, !PT ;  /* 0x000000ffa9ff7812 */ /* 0x000fe4000782c0ff */
[----:B------:R-:W-:Y:S04]  /*5450*/  PLOP3.LUT P3, PT, PT, PT, UP1, 0x80, 0x8 ;  /* 0x000000000008781c */ /* 0x000fe80003f6f018 */
[----:B------:R-:W-:Y:S07]  /*5460*/  PLOP3.LUT P3, PT, P3, PT, PT, 0x8, 0x80 ;  /* 0x000000000080781c */ /* 0x000fee0001f6e170 */
[----:B------:R-:W-:Y:S11]  /*5470*/  @P1 FSETP.EQ.AND P3, PT, R73, RZ, PT ;  /* 0x000000ff4900120b */ /* 0x000ff60003f62000 */
[----:B------:R-:W-:Y:S02]  /*5480*/  @!UPT UIADD3 URZ, UPT, UPT, URZ, URZ, URZ ;  /* 0x000000fffffff290 */ /* 0x000fe4000fffe0ff */
.L_x_86:
[----:B------:R-:W-:Y:S01]  /*5490*/  USHF.L.U32 UR11, UR50, 0x7, URZ ;  /* 0x00000007320b7899 */ /* 0x000fe200080006ff */
[----:B------:R-:W3:Y:S01]  /*54a0*/  SYNCS.PHASECHK.TRANS64.TRYWAIT P1, [UR22+0x190], R9 ;  /* 0x00019009ff0075a7 */ /* 0x000ee20008021116 */
[----:B------:R-:W-:Y:S02]  /*54b0*/  UISETP.NE.AND UP0, UPT, UR32, 0x1, UPT ;  /* 0x000000012000788c */ /* 0x000fe4000bf05270 */
[----:B------:R-:W-:Y:S01]  /*54c0*/  UIMAD.WIDE.U32 UR4, UR11, UR33, URZ ;  /* 0x000000210b0472a5 */ /* 0x000fe2000f8e00ff */
[----:B------:R-:W-:Y:S04]  /*54d0*/  ELECT P2, URZ, PT ;  /* 0x0000000000ff782f */ /* 0x000fe80003840000 */
[----:B------:R-:W-:Y:S02]  /*54e0*/  PLOP3.LUT P2, PT, P3, P2, PT, 0xf2, 0x2f ;  /* 0x00000000002f781c */ /* 0x000fe40001f45e72 */
[----:B------:R-:W-:Y:S02]  /*54f0*/  UMOV UR4, UR5 ;  /* 0x0000000500047c82 */ /* 0x000fe40008000000 */
[----:B------:R-:W-:Y:S04]  /*5500*/  USHF.R.U32.HI UR4, URZ, UR34, UR4 ;  /* 0x00000022ff047299 */ /* 0x000fe80008011604 */
[----:B------:R-:W-:Y:S02]  /*5510*/  USEL UR12, UR11, UR4, !UP0 ;  /* 0x000000040b0c7287 */ /* 0x000fe4000c000000 */
[----:B------:R-:W-:Y:S02]  /*5520*/  UISETP.NE.AND UP0, UPT, UR35, 0x1, UPT ;  /* 0x000000012300788c */ /* 0x000fe4000bf05270 */
[----:B------:R-:W-:Y:S02]  /*5530*/  UIMAD.WIDE.U32 UR4, UR12, UR40, URZ ;  /* 0x000000280c0472a5 */ /* 0x000fe4000f8e00ff */
[----:B------:R-:W-:Y:S01]  /*5540*/  UIADD3 UR6, UPT, UPT, -UR12, URZ, URZ ;  /* 0x000000ff0c067290 */ /* 0x000fe2000fffe1ff */
[----:B-1----:R-:W-:Y:S03]  /*5550*/  @!P2 IMAD.MOV.U32 R0, RZ, 0x20, RZ ;  /* 0x00000020ff00a824 */ /* 0x002fe600078e00ff */
[----:B------:R-:W-:Y:S01]  /*5560*/  UIMAD UR11, UR32, UR6, UR11 ;  /* 0x00000006200b72a4 */ /* 0x000fe2000f8e020b */
[----:B------:R-:W-:Y:S01]  /*5570*/  @!P2 IMAD.MOV.U32 R0, RZ, 0x400, R0 ;  /* 0x00000400ff00a824 */ /* 0x000fe200078e0000 */
[----:B------:R-:W-:Y:S02]  /*5580*/  UMOV UR4, UR5 ;  /* 0x0000000500047c82 */ /* 0x000fe40008000000 */
[----:B------:R-:W-:Y:S04]  /*5590*/  USHF.R.U32.HI UR4, URZ, UR41, UR4 ;  /* 0x00000029ff047299 */ /* 0x000fe80008011604 */
[----:B------:R-:W-:Y:S02]  /*55a0*/  USEL UR13, UR12, UR4, !UP0 ;  /* 0x000000040c0d7287 */ /* 0x000fe4000c000000 */
[----:B------:R-:W-:Y:S02]  /*55b0*/  UISETP.NE.AND UP0, UPT, UR42, 0x1, UPT ;  /* 0x000000012a00788c */ /* 0x000fe4000bf05270 */
[----:B------:R-:W-:Y:S07]  /*55c0*/  UIMAD.WIDE.U32 UR4, UR13, UR43, URZ ;  /* 0x0000002b0d0472a5 */ /* 0x000fee000f8e00ff */
[----:B------:R-:W-:Y:S02]  /*55d0*/  UMOV UR4, UR5 ;  /* 0x0000000500047c82 */ /* 0x000fe40008000000 */
[----:B------:R-:W-:Y:S04]  /*55e0*/  USHF.R.U32.HI UR4, URZ, UR54, UR4 ;  /* 0x00000036ff047299 */ /* 0x000fe80008011604 */
[----:B------:R-:W-:Y:S02]  /*55f0*/  USEL UR14, UR13, UR4, !UP0 ;  /* 0x000000040d0e7287 */ /* 0x000fe4000c000000 */
[----:B------:R-:W-:Y:S02]  /*5600*/  UIADD3 UR4, UPT, UPT, -UR13, URZ, URZ ;  /* 0x000000ff0d047290 */ /* 0x000fe4000fffe1ff */
[----:B------:R-:W-:Y:S02]  /*5610*/  UIADD3 UR5, UPT, UPT, -UR14, URZ, URZ ;  /* 0x000000ff0e057290 */ /* 0x000fe4000fffe1ff */
[----:B------:R-:W-:Y:S02]  /*5620*/  UIMAD UR12, UR35, UR4, UR12 ;  /* 0x00000004230c72a4 */ /* 0x000fe4000f8e020c */
[----:B------:R-:W-:Y:S01]  /*5630*/  UIMAD UR13, UR42, UR5, UR13 ;  /* 0x000000052a0d72a4 */ /* 0x000fe2000f8e020d */
[----:B---3--:R-:W-:Y:S11]  /*5640*/  @!P1 BRA `(.L_x_87) ;  /* 0x0000005000589947 */ /* 0x008ff60003800000 */
.L_x_186:
[----:B------:R-:W-:Y:S01]  /*5650*/  @!P2 R2UR UR4, R0 ;  /* 0x000000000004a2ca */ /* 0x000fe200000e0000 */
[----:B------:R-:W-:Y:S01]  /*5660*/  VOTEU.ALL UP0, P2 ;  /* 0x0000000000ff7886 */ /* 0x000fe20001000000 */
[----:B-1----:R-:W-:Y:S02]  /*5670*/  @!P2 IADD3 R2, P1, PT, R12, 0x680, RZ ;  /* 0x000006800c02a810 */ /* 0x002fe40007f3e0ff */
[----:B------:R-:W-:Y:S02]  /*5680*/  @P0 SHF.R.U32.HI R4, RZ, 0x10, R5 ;  /* 0x00000010ff040819 */ /* 0x000fe40000011605 */
[----:B------:R-:W-:Y:S01]  /*5690*/  @!P2 R2UR UR5, R2 ;  /* 0x000000000205a2ca */ /* 0x000fe200000e0000 */
[----:B------:R-:W-:Y:S01]  /*56a0*/  @!P2 IMAD.X R0, RZ, RZ, R13, P1 ;  /* 0x000000ffff00a224 */ /* 0x000fe200008e060d */
[----:B------:R-:W-:Y:S01]  /*56b0*/  @!UP0 UIADD3 UR8, UPT, UPT, UR22, 0x400, URZ ;  /* 0x0000040016088890 */ /* 0x000fe2000fffe0ff */
[----:B------:R-:W-:Y:S04]  /*56c0*/  @P0 R2UR UR51, R4 ;  /* 0x00000000043302ca */ /* 0x000fe800000e0000 */
[----:B------:R-:W-:Y:S01]  /*56d0*/  @!UP0 UPRMT UR6, UR4, 0x5410, URZ ;  /* 0x0000541004068896 */ /* 0x000fe200080000ff */
[----:B------:R-:W-:Y:S01]  /*56e0*/  @!P2 R2UR UR4, R0 ;  /* 0x000000000004a2ca */ /* 0x000fe200000e0000 */
[----:B------:R-:W-:Y:S01]  /*56f0*/  VOTEU.ALL UP0, P2 ;  /* 0x0000000000ff7886 */ /* 0x000fe20001000000 */
[----:B------:R-:W-:Y:S03]  /*5700*/  @!P2 IMAD.MOV.U32 R0, RZ, RZ, 0x2000 ;  /* 0x00002000ff00a424 */ /* 0x000fe600078e00ff */
[----:B------:R-:W-:Y:S01]  /*5710*/  IMAD.U32 R14, RZ, RZ, UR5 ;  /* 0x00000005ff0e7e24 */ /* 0x000fe2000f8e00ff */
[----:B------:R-:W-:Y:S01]  /*5720*/  @!UP0 UMOV UR9, UR25 ;  /* 0x0000001900098c82 */ /* 0x000fe20008000000 */
[----:B------:R-:W-:Y:S06]  /*5730*/  @!UP0 UMOV UR10, UR7 ;  /* 0x00000007000a8c82 */ /* 0x000fec0008000000 */
[----:B------:R-:W-:Y:S01]  /*5740*/  IMAD.U32 R15, RZ, RZ, UR4 ;  /* 0x00000004ff0f7e24 */ /* 0x000fe2000f8e00ff */
[----:B------:R-:W-:Y:S04]  /*5750*/  @!P2 R2UR UR4, R14 ;  /* 0x000000000e04a2ca */ /* 0x000fe800000e0000 */
[----:B------:R-:W-:Y:S11]  /*5760*/  @!P2 R2UR UR5, R15 ;  /* 0x000000000f05a2ca */ /* 0x000ff600000e0000 */
[----:B------:R-:W-:Y:S02]  /*5770*/  @!UPT UIADD3 URZ, UPT, UPT, URZ, URZ, URZ ;  /* 0x000000fffffff290 */ /* 0x000fe4000fffe0ff */
[----:B------:R1:W-:Y:S01]  /*5780*/  @!UP0 UTMALDG.5D.IM2COL [UR8], [UR4], UR6 ;  /* 0x00000008040083b4 */ /* 0x0003e20008060006 */
[----:B------:R1:W-:Y:S01]  /*5790*/  @!P2 SYNCS.ARRIVE.TRANS64.RED.A0TR RZ, [UR22+0x180], R0 ;  /* 0x00018000ffffa9a7 */ /* 0x0003e20008300416 */
[----:B------:R-:W-:Y:S01]  /*57a0*/  SYNCS.ARRIVE.TRANS64.RED.A1T0 RZ, [UR47], RZ ;  /* 0x000000ffffff79a7 */ /* 0x000fe2000810042f */
[----:B------:R-:W3:Y:S02]  /*57b0*/  SYNCS.PHASECHK.TRANS64.TRYWAIT P1, [UR22+0x198], R9 ;  /* 0x00019809ff0075a7 */ /* 0x000ee40008021116 */
[----:B-1-3--:R-:W-:Y:S05]  /*57c0*/  @!P1 BRA `(.L_x_88) ;  /* 0x0000005000109947 */ /* 0x00afea0003800000 */
.L_x_188:
[----:B-1----:R-:W-:Y:S01]  /*57d0*/  @!P2 IMAD.MOV.U32 R0, RZ, 0x20, RZ ;  /* 0x00000020ff00a824 */ /* 0x002fe200078e00ff */
[----:B------:R-:W-:Y:S01]  /*57e0*/  @!P2 IADD3 R2, P0, PT, R12, 0x680, RZ ;  /* 0x000006800c02a810 */ /* 0x000fe20007f1e0ff */
[----:B------:R-:W-:Y:S01]  /*57f0*/  VOTEU.ALL UP0, P2 ;  /* 0x0000000000ff7886 */ /* 0x000fe20001000000 */
[----:B------:R-:W-:Y:S01]  /*5800*/  LOP3.LUT R10, R10, 0x1, RZ, 0x3c, !PT ;  /* 0x000000010a0a7812 */ /* 0x000fe200078e3cff */
[----:B------:R-:W-:Y:S01]  /*5810*/  @!P2 IMAD.MOV.U32 R0, RZ, 0x400, R0 ;  /* 0x00000400ff00a824 */ /* 0x000fe200078e0000 */
[----:B------:R-:W-:Y:S01]  /*5820*/  @!P2 R2UR UR5, R2 ;  /* 0x000000000205a2ca */ /* 0x000fe200000e0000 */
[----:B------:R-:W-:Y:S01]  /*5830*/  UIADD3 UR24, UPT, UPT, UR15, UR44, URZ ;  /* 0x0000002c0f187290 */ /* 0x000fe2000fffe0ff */
[----:B------:R-:W-:Y:S01]  /*5840*/  LOP3.LUT R8, R8, 0x1, RZ, 0x3c, !PT ;  /* 0x0000000108087812 */ /* 0x000fe200078e3cff */
[----:B------:R-:W-:Y:S01]  /*5850*/  @!UP0 UIADD3 UR8, UPT, UPT, UR22, 0x2400, URZ ;  /* 0x0000240016088890 */ /* 0x000fe2000fffe0ff */
[----:B------:R-:W-:Y:S01]  /*5860*/  @!P2 R2UR UR4, R0 ;  /* 0x000000000004a2ca */ /* 0x000fe200000e0000 */
[----:B------:R-:W-:Y:S01]  /*5870*/  @!P2 IMAD.X R0, RZ, RZ, R13, P0 ;  /* 0x000000ffff00a224 */ /* 0x000fe200000e060d */
[----:B------:R-:W-:Y:S02]  /*5880*/  @!UP0 UIADD3 UR10, UPT, UPT, UR7, 0x40, URZ ;  /* 0x00000040070a8890 */ /* 0x000fe4000fffe0ff */
[----:B------:R-:W-:Y:S02]  /*5890*/  @!UP0 UIADD3 UR9, UPT, UPT, UR22, 0x188, URZ ;  /* 0x0000018816098890 */ /* 0x000fe4000fffe0ff */
[----:B------:R-:W-:Y:S02]  /*58a0*/  UIADD3 UR50, UPT, UPT, UR16, UR38, URZ ;  /* 0x0000002610327290 */ /* 0x000fe4000fffe0ff */
[----:B------:R-:W-:Y:S01]  /*58b0*/  UPLOP3.LUT UP4, UPT, UPT, UPT, UPT, 0x80, 0x8 ;  /* 0x000000000008789c */ /* 0x000fe20003f8f070 */
[----:B------:R-:W-:Y:S04]  /*58c0*/  IMAD.U32 R4, RZ, RZ, UR5 ;  /* 0x00000005ff047e24 */ /* 0x000fe8000f8e00ff */
[----:B------:R-:W-:Y:S01]  /*58d0*/  @!UP0 UPRMT UR6, UR4, 0x5410, URZ ;  /* 0x0000541004068896 */ /* 0x000fe200080000ff */
[----:B------:R-:W-:Y:S01]  /*58e0*/  @!P2 R2UR UR4, R0 ;  /* 0x000000000004a2ca */ /* 0x000fe200000e0000 */
[----:B------:R-:W-:Y:S11]  /*58f0*/  VOTEU.ALL UP0, P2 ;  /* 0x0000000000ff7886 */ /* 0x000ff60001000000 */
[----:B------:R-:W-:Y:S01]  /*5900*/  @!UPT UIADD3 URZ, UPT, UPT, URZ, URZ, URZ ;  /* 0x000000fffffff290 */ /* 0x000fe2000fffe0ff */
[----:B------:R-:W-:Y:S01]  /*5910*/  IMAD.U32 R5, RZ, RZ, UR4 ;  /* 0x00000004ff057e24 */ /* 0x000fe2000f8e00ff */
[----:B------:R-:W-:Y:S04]  /*5920*/  @!P2 R2UR UR4, R4 ;  /* 0x000000000404a2ca */ /* 0x000fe800000e0000 */
[----:B------:R-:W-:Y:S11]  /*5930*/  @!P2 R2UR UR5, R5 ;  /* 0x000000000505a2ca */ /* 0x000ff600000e0000 */
[----:B------:R-:W-:Y:S02]  /*5940*/  @!UPT UIADD3 URZ, UPT, UPT, URZ, URZ, URZ ;  /* 0x000000fffffff290 */ /* 0x000fe4000fffe0ff */
[----:B------:R1:W-:Y:S01]  /*5950*/  @!UP0 UTMALDG.5D.IM2COL [UR8], [UR4], UR6 ;  /* 0x00000008040083b4 */ /* 0x0003e20008060006 */
[----:B------:R1:W-:Y:S01]  /*5960*/  @!P2 SYNCS.ARRIVE.TRANS64.RED.A0TR RZ, [UR22+0x188], R3 ;  /* 0x00018803ffffa9a7 */ /* 0x0003e20008300416 */
[----:B------:R-:W-:Y:S01]  /*5970*/  SYNCS.ARRIVE.TRANS64.RED.A1T0 RZ, [UR46], RZ ;  /* 0x000000ffffff79a7 */ /* 0x000fe2000810042e */
[----:B------:R-:W-:Y:S05]  /*5980*/  BRA.U UP2, `(.L_x_89) ;  /* 0xfffffff102dc7547 */ /* 0x000fea000b83ffff */
[----:B-1----:R-:W-:-:S04]  /*5990*/  SHF.L.U32 R3, R10, 0x1f, RZ ;  /* 0x0000001f0a037819 */ /* 0x002fc800000006ff */
[----:B------:R-:W1:Y:S02]  /*59a0*/  SYNCS.PHASECHK.TRANS64.TRYWAIT P0, [UR22+0x190], R3 ;  /* 0x00019003ff0075a7 */ /* 0x000e640008001116 */
[----:B-1----:R-:W-:Y:S05]  /*59b0*/  @!P0 BRA `(.L_x_90) ;  /* 0x0000004c00ac8947 */ /* 0x002fea0003800000 */
.L_x_190:
[----:B-1----:R-:W-:-:S07]  /*59c0*/  MOV R0, UR22 ;  /* 0x0000001600007c02 */ /* 0x002fce0008000f00 */
.L_x_91:
[----:B-1----:R-:W-:-:S04]  /*59d0*/  SHF.L.U32 R3, R10, 0x1f, RZ ;  /* 0x0000001f0a037819 */ /* 0x002fc800000006ff */
[----:B------:R1:W3:Y:S03]  /*59e0*/  SYNCS.PHASECHK.TRANS64.TRYWAIT P0, [R0+URZ+0x198], R3 ;  /* 0x00019803000075a7 */ /* 0x0002e600080011ff */
[----:B---3--:R-:W-:Y:S05]  /*59f0*/  @!P0 NANOSLEEP.SYNCS 0x989680 ;  /* 0x009896800000895d */ /* 0x008fea0003900000 */
[----:B------:R-:W3:Y:S02]  /*5a00*/  @!P0 SYNCS.PHASECHK.TRANS64 P0, [R0+URZ+0x198], R3 ;  /* 0x00019803000085a7 */ /* 0x000ee400080010ff */
[----:B--23--:R-:W-:Y:S05]  /*5a10*/  @P0 EXIT ;  /* 0x000000000000094d */ /* 0x00cfea0003800000 */
[----:B------:R-:W-:Y:S05]  /*5a20*/  BRA `(.L_x_91) ;  /* 0xfffffffc00e87947 */ /* 0x000fea000383ffff */
.L_x_80:
[----:B------:R-:W-:-:S06]  /*5a30*/  UISETP.GE.AND UP0, UPT, UR18, 0x4, UPT ;  /* 0x000000041200788c */ /* 0x000fcc000bf06270 */
[----:B------:R-:W-:-:S13]  /*5a40*/  PLOP3.LUT P0, PT, PT, PT, UP0, 0x80, 0x8 ;  /* 0x000000000008781c */ /* 0x000fda0003f0f008 */
[----:B-1----:R-:W-:Y:S05]  /*5a50*/  @!P0 EXIT ;  /* 0x000000000000894d */ /* 0x002fea0003800000 */
[----:B------:R-:W1:Y:S08]  /*5a60*/  S2UR UR4, SR_CgaCtaId ;  /* 0x00000000000479c3 */ /* 0x000e700000008800 */
[----:B------:R-:W-:Y:S01]  /*5a70*/  BAR.SYNC.DEFER_BLOCKING 0x6, 0xa0 ;  /* 0x0182800000007b1d */ /* 0x000fe20000010000 */
[C---:B------:R-:W-:Y:S01]  /*5a80*/  IMAD.SHL.U32 R4, R166.reuse, 0x40, RZ ;  /* 0x00000040a6047824 */ /* 0x040fe200078e00ff */
[C---:B------:R-:W-:Y:S01]  /*5a90*/  SHF.L.U32 R69, R166.reuse, 0x10, RZ ;  /* 0x00000010a6457819 */ /* 0x040fe200000006ff */
[C---:B------:R-:W-:Y:S01]  /*5aa0*/  IMAD.SHL.U32 R165, R166.reuse, 0x8, RZ ;  /* 0x00000008a6a57824 */ /* 0x040fe200078e00ff */
[----:B------:R-:W-:Y:S01]  /*5ab0*/  LOP3.LUT R168, R166, 0x60, RZ, 0xc0, !PT ;  /* 0x00000060a6a87812 */ /* 0x000fe200078ec0ff */
[----:B------:R-:W-:Y:S01]  /*5ac0*/  IMAD.MOV.U32 R68, RZ, RZ, RZ ;  /* 0x000000ffff447224 */ /* 0x000fe200078e00ff */
[----:B------:R-:W-:-:S02]  /*5ad0*/  UMOV UR49, 0x400 ;  /* 0x0000040000317882 */ /* 0x000fc40000000000 */
[----:B------:R-:W2:Y:S01]  /*5ae0*/  LDC.64 R154, c[0x0][0x9b0] ;  /* 0x00026c00ff9a7b82 */ /* 0x000ea20000000a00 */
[----:B------:R-:W-:Y:S01]  /*5af0*/  LOP3.LUT R6, R4, 0x180, RZ, 0xc0, !PT ;  /* 0x0000018004067812 */ /* 0x000fe200078ec0ff */
[----:B------:R-:W-:Y:S01]  /*5b00*/  IMAD.MOV.U32 R164, RZ, RZ, RZ ;  /* 0x000000ffffa47224 */ /* 0x000fe200078e00ff */
[----:B------:R-:W-:Y:S02]  /*5b10*/  LOP3.LUT R167, R166, 0x2, RZ, 0xc0, !PT ;  /* 0x00000002a6a77812 */ /* 0x000fe400078ec0ff */
[----:B------:R-:W-:Y:S02]  /*5b20*/  CS2R R162, SRZ ;  /* 0x0000000000a27805 */ /* 0x000fe4000001ff00 */
[----:B------:R-:W-:Y:S01]  /*5b30*/  LOP3.LUT R165, R6, 0x30, R165, 0xf8, !PT ;  /* 0x0000003006a57812 */ /* 0x000fe200078ef8a5 */
[----:B------:R-:W-:Y:S01]  /*5b40*/  IMAD.MOV.U32 R161, RZ, RZ, RZ ;  /* 0x000000ffffa17224 */ /* 0x000fe200078e00ff */
[----:B------:R-:W-:Y:S01]  /*5b50*/  LOP3.LUT R166, R166, 0x4, RZ, 0xc0, !PT ;  /* 0x00000004a6a67812 */ /* 0x000fe200078ec0ff */
[----:B------:R-:W3:Y:S01]  /*5b60*/  LDC.64 R152, c[0x0][0x9a8] ;  /* 0x00026a00ff987b82 */ /* 0x000ee20000000a00 */
[----:B------:R-:W-:Y:S01]  /*5b70*/  LOP3.LUT R165, R165, 0x1e40, R4, 0xf8, !PT ;  /* 0x00001e40a5a57812 */ /* 0x000fe200078ef804 */
[----:B------:R-:W4:Y:S01]  /*5b80*/  LDCU UR60, c[0x0][0x370] ;  /* 0x00006e00ff3c77ac */ /* 0x000f220008000800 */
[----:B------:R-:W-:Y:S01]  /*5b90*/  LOP3.LUT R69, R69, 0x600000, RZ, 0xc0, !PT ;  /* 0x0060000045457812 */ /* 0x000fe200078ec0ff */
[----:B------:R-:W-:Y:S01]  /*5ba0*/  IMAD.MOV R180, RZ, RZ, -R166 ;  /* 0x000000ffffb47224 */ /* 0x000fe200078e0aa6 */
[----:B------:R-:W-:Y:S01]  /*5bb0*/  IADD3 R182, PT, PT, -R166, 0x2, RZ ;  /* 0x00000002a6b67810 */ /* 0x000fe20007ffe1ff */
[----:B------:R-:W2:Y:S01]  /*5bc0*/  LDCU UR48, c[0x0][0xc0c] ;  /* 0x00018180ff3077ac */ /* 0x000ea20008000800 */
[----:B------:R-:W-:Y:S01]  /*5bd0*/  IADD3 R181, PT, PT, -R167, RZ, RZ ;  /* 0x000000ffa7b57210 */ /* 0x000fe20007ffe1ff */
[----:B-1----:R-:W-:Y:S01]  /*5be0*/  ULEA UR49, UR4, UR49, 0x18 ;  /* 0x0000003104317291 */ /* 0x002fe2000f8ec0ff */
[----:B------:R-:W1:Y:S05]  /*5bf0*/  LDCU.128 UR4, c[0x0][0xb80] ;  /* 0x00017000ff0477ac */ /* 0x000e6a0008000c00 */
[----:B------:R-:W-:Y:S01]  /*5c00*/  VIADD R183, R165, UR49 ;  /* 0x00000031a5b77c36 */ /* 0x000fe20008000000 */
[----:B------:R-:W2:Y:S02]  /*5c10*/  LDCU UR38, c[0x0][0xc30] ;  /* 0x00018600ff2677ac */ /* 0x000ea40008000800 */
[----:B------:R-:W4:Y:S01]  /*5c20*/  LDS R2, [UR49+0x200] ;  /* 0x00020031ff027984 */ /* 0x000f220008000800 */
[----:B------:R-:W-:Y:S01]  /*5c30*/  VIADD R183, R183, 0x400 ;  /* 0x00000400b7b77836 */ /* 0x000fe20000000000 */
[----:B------:R-:W2:Y:S01]  /*5c40*/  LDCU.64 UR54, c[0x0][0x988] ;  /* 0x00013100ff3677ac */ /* 0x000ea20008000a00 */
[----:B------:R-:W2:Y:S01]  /*5c50*/  LDCU.64 UR46, c[0x0][0xc28] ;  /* 0x00018500ff2e77ac */ /* 0x000ea20008000a00 */
[----:B------:R-:W2:Y:S01]  /*5c60*/  LDCU.64 UR62, c[0x0][0x990] ;  /* 0x00013200ff3e77ac */ /* 0x000ea20008000a00 */
[----:B-1----:R-:W-:Y:S01]  /*5c70*/  IMAD.U32 R178, RZ, RZ, UR4 ;  /* 0x00000004ffb27e24 */ /* 0x002fe2000f8e00ff */
[----:B------:R-:W-:Y:S01]  /*5c80*/  MOV R175, UR7 ;  /* 0x0000000700af7c02 */ /* 0x000fe20008000f00 */
[----:B------:R-:W-:Y:S01]  /*5c90*/  IMAD.U32 R177, RZ, RZ, UR5 ;  /* 0x00000005ffb17e24 */ /* 0x000fe2000f8e00ff */
[----:B------:R-:W1:Y:S01]  /*5ca0*/  LDCU.128 UR56, c[0x0][0xc10] ;  /* 0x00018200ff3877ac */ /* 0x000e620008000c00 */
[----:B------:R-:W-:Y:S01]  /*5cb0*/  IMAD.U32 R176, RZ, RZ, UR6 ;  /* 0x00000006ffb07e24 */ /* 0x000fe2000f8e00ff */
[----:B------:R-:W2:Y:S01]  /*5cc0*/  LDCU.128 UR4, c[0x0][0xb90] ;  /* 0x00017200ff0477ac */ /* 0x000ea20008000c00 */
[----:B------:R-:W1:Y:S01]  /*5cd0*/  LDCU UR53, c[0x0][0x374] ;  /* 0x00006e80ff3577ac */ /* 0x000e620008000800 */
[----:B--2---:R-:W-:Y:S01]  /*5ce0*/  MOV R174, UR4 ;  /* 0x0000000400ae7c02 */ /* 0x004fe20008000f00 */
[----:B------:R-:W-:Y:S01]  /*5cf0*/  IMAD.U32 R173, RZ, RZ, UR5 ;  /* 0x00000005ffad7e24 */ /* 0x000fe2000f8e00ff */
[----:B------:R-:W-:Y:S01]  /*5d00*/  UIADD3 UR4, UPT, UPT, UR49, 0x4400, URZ ;  /* 0x0000440031047890 */ /* 0x000fe2000fffe0ff */
[----:B------:R-:W-:Y:S01]  /*5d10*/  IMAD.U32 R172, RZ, RZ, UR6 ;  /* 0x00000006ffac7e24 */ /* 0x000fe2000f8e00ff */
[----:B------:R-:W-:Y:S01]  /*5d20*/  UIADD3 UR5, UPT, UPT, UR49, 0x400, URZ ;  /* 0x0000040031057890 */ /* 0x000fe2000fffe0ff */
[C---:B----4-:R-:W-:Y:S01]  /*5d30*/  VIADD R3, R2.reuse, 0x80 ;  /* 0x0000008002037836 */ /* 0x050fe20000000000 */
[----:B------:R-:W-:-:S02]  /*5d40*/  LOP3.LUT R2, R2, 0xffff, RZ, 0xc0, !PT ;  /* 0x0000ffff02027812 */ /* 0x000fc400078ec0ff */
[----:B------:R-:W-:Y:S02]  /*5d50*/  MOV R171, UR7 ;  /* 0x0000000700ab7c02 */ /* 0x000fe40008000f00 */
[----:B------:R-:W-:Y:S01]  /*5d60*/  LOP3.LUT R3, R3, 0xffff, RZ, 0xc0, !PT ;  /* 0x0000ffff03037812 */ /* 0x000fe200078ec0ff */
[----:B------:R-:W-:Y:S01]  /*5d70*/  IMAD.U32 R185, RZ, RZ, UR5 ;  /* 0x00000005ffb97e24 */ /* 0x000fe2000f8e00ff */
[----:B------:R-:W-:-:S03]  /*5d80*/  MOV R184, UR4 ;  /* 0x0000000400b87c02 */ /* 0x000fc60008000f00 */
[----:B-1-3--:R2:W-:Y:S04]  /*5d90*/  STL.64 [R1], R2 ;  /* 0x0000000201007387 */ /* 0x00a5e80000100a00 */
.L_x_118:
[----:B--2---:R-:W-:Y:S04]  /*5da0*/  SHF.L.U32 R3, R163, 0x1f, RZ ;  /* 0x0000001fa3037819 */ /* 0x004fe800000006ff */
[----:B-1----:R-:W1:Y:S02]  /*5db0*/  SYNCS.PHASECHK.TRANS64.TRYWAIT P0, [UR49+0x1b0], R3 ;  /* 0x0001b003ff0075a7 */ /* 0x002e640008001131 */
[----:B-1----:R-:W-:Y:S05]  /*5dc0*/  @!P0 BRA `(.L_x_92) ;  /* 0x0000004800c08947 */ /* 0x002fea0003800000 */
.L_x_192:
[----:B------:R-:W2:Y:S01]  /*5dd0*/  LDS.128 R4, [UR49+0x1f0] ;  /* 0x0001f031ff047984 */ /* 0x000ea20008000c00 */
[----:B------:R-:W-:Y:S01]  /*5de0*/  UIADD3 UR4, UPT, UPT, UR49, 0x1b8, URZ ;  /* 0x000001b831047890 */ /* 0x000fe2000fffe0ff */
[----:B------:R-:W-:Y:S01]  /*5df0*/  IMAD R2, R68, 0x4, R1 ;  /* 0x0000000444027824 */ /* 0x000fe200078e0201 */
[----:B------:R-:W-:Y:S01]  /*5e00*/  UISETP.GE.AND UP0, UPT, UR39, 0x1, UPT ;  /* 0x000000012700788c */ /* 0x000fe2000bf06270 */
[----:B------:R-:W-:Y:S01]  /*5e10*/  @!PT LDS RZ, [RZ] ;  /* 0x00000000fffff984 */ /* 0x000fe20000000800 */
[----:B------:R-:W-:Y:S01]  /*5e20*/  @!PT LDS RZ, [RZ] ;  /* 0x00000000fffff984 */ /* 0x000fe20000000800 */
[----:B------:R-:W-:Y:S01]  /*5e30*/  @!PT LDS RZ, [RZ] ;  /* 0x00000000fffff984 */ /* 0x000fe20000000800 */
[----:B------:R-:W-:Y:S01]  /*5e40*/  @!PT LDS RZ, [RZ] ;  /* 0x00000000fffff984 */ /* 0x000fe20000000800 */
[----:B------:R3:W-:Y:S06]  /*5e50*/  MEMBAR.ALL.CTA ;  /* 0x0000000000007992 */ /* 0x0007ec0000008000 */
[----:B---3--:R-:W3:Y:S01]  /*5e60*/  FENCE.VIEW.ASYNC.S ;  /* 0x00000000000073c6 */ /* 0x008ee20000000000 */
[----:B------:R-:W-:Y:S09]  /*5e70*/  UPRMT UR4, URZ, 0x654, UR4 ;  /* 0x00000654ff047896 */ /* 0x000ff20008000004 */
[----:B---3--:R-:W-:Y:S01]  /*5e80*/  SYNCS.ARRIVE.TRANS64.RED.A1T0 RZ, [UR4], RZ ;  /* 0x000000ffffff79a7 */ /* 0x008fe20008100404 */
[----:B------:R-:W5:Y:S01]  /*5e90*/  LDL R2, [R2] ;  /* 0x0000000002027983 */ /* 0x000f620000100800 */
[----:B--2---:R-:W-:Y:S11]  /*5ea0*/  LOP3.LUT P0, RZ, R6, 0x1, RZ, 0xc0, !PT ;  /* 0x0000000106ff7812 */ /* 0x004ff6000780c0ff */
[----:B------:R-:W-:Y:S02]  /*5eb0*/  @!UPT UIADD3 URZ, UPT, UPT, URZ, URZ, URZ ;  /* 0x000000fffffff290 */ /* 0x000fe4000fffe0ff */
[----:B------:R-:W-:Y:S01]  /*5ec0*/  VOTEU.ANY UP1, P0 ;  /* 0x0000000000ff7886 */ /* 0x000fe20000020100 */
[----:B------:R-:W-:Y:S01]  /*5ed0*/  PLOP3.LUT P0, PT, PT, PT, UP1, 0x80, 0x8 ;  /* 0x000000000008781c */ /* 0x000fe20003f0f018 */
[----:B------:R-:W-:Y:S11]  /*5ee0*/  UP2UR UR52, UPR, URZ, 0x2 ;  /* 0x00000002ff347883 */ /* 0x000ff60008000000 */
[----:B------:R-:W-:Y:S01]  /*5ef0*/  @!UPT UIADD3 URZ, UPT, UPT, URZ, URZ, URZ ;  /* 0x000000fffffff290 */ /* 0x000fe2000fffe0ff */
[----:B-1----:R-:W-:Y:S02]  /*5f00*/  @P0 MOV R3, R4 ;  /* 0x0000000400030202 */ /* 0x002fe40000000f00 */
[----:B------:R-:W-:Y:S02]  /*5f10*/  @P0 LOP3.LUT R0, R5, 0xffff, RZ, 0xc0, !PT ;  /* 0x0000ffff05000812 */ /* 0x000fe400078ec0ff */
[----:B------:R-:W-:Y:S02]  /*5f20*/  @P0 R2UR UR5, R3 ;  /* 0x00000000030502ca */ /* 0x000fe400000e0000 */
[----:B------:R-:W-:Y:S11]  /*5f30*/  @P0 R2UR UR4, R0 ;  /* 0x00000000000402ca */ /* 0x000ff600000e0000 */
[----:B------:R-:W-:Y:S02]  /*5f40*/  @UP1 UMOV UR37, UR5 ;  /* 0x0000000500251c82 */ /* 0x000fe40008000000 */
[----:B------:R-:W-:Y:S01]  /*5f50*/  @UP1 UMOV UR36, UR4 ;  /* 0x0000000400241c82 */ /* 0x000fe20008000000 */
[----:B------:R-:W-:Y:S05]  /*5f60*/  BRA.U !UP0, `(.L_x_93) ;  /* 0x0000000108cc7547 */ /* 0x000fea000b800000 */
[----:B------:R-:W1:Y:S01]  /*5f70*/  LDCU UR9, c[0x0][0xc20] ;  /* 0x00018400ff0977ac */ /* 0x000e620008000800 */
[----:B------:R-:W-:Y:S02]  /*5f80*/  UIMAD.WIDE.U32 UR4, UR53, UR59, URZ ;  /* 0x0000003b350472a5 */ /* 0x000fe4000f8e00ff */
[----:B------:R-:W-:Y:S02]  /*5f90*/  UIMAD.WIDE.U32 UR6, UR60, UR56, URZ ;  /* 0x000000383c0672a5 */ /* 0x000fe4000f8e00ff */
[----:B------:R-:W-:Y:S02]  /*5fa0*/  UIMAD.WIDE.U32 UR10, UR36, UR59, URZ ;  /* 0x0000003b240a72a5 */ /* 0x000fe4000f8e00ff */
[----:B------:R-:W-:Y:S02]  /*5fb0*/  UISETP.NE.AND UP0, UPT, UR58, 0x1, UPT ;  /* 0x000000013a00788c */ /* 0x000fe4000bf05270 */
[----:B------:R-:W-:Y:S02]  /*5fc0*/  UISETP.NE.AND UP1, UPT, UR48, 0x1, UPT ;  /* 0x000000013000788c */ /* 0x000fe4000bf25270 */
[----:B------:R-:W-:Y:S02]  /*5fd0*/  UISETP.NE.AND UP2, UPT, UR39, 0x1, UPT ;  /* 0x000000012700788c */ /* 0x000fe4000bf45270 */
[----:B------:R-:W-:Y:S01]  /*5fe0*/  UIMAD.WIDE.U32 UR12, UR37, UR56, URZ ;  /* 0x00000038250c72a5 */ /* 0x000fe2000f8e00ff */
[----:B------:R-:W-:Y:S01]  /*5ff0*/  UMOV UR4, UR5 ;  /* 0x0000000500047c82 */ /* 0x000fe20008000000 */
[----:B------:R-:W-:Y:S01]  /*6000*/  UMOV UR6, UR11 ;  /* 0x0000000b00067c82 */ /* 0x000fe20008000000 */
[----:B-1----:R-:W-:Y:S03]  /*6010*/  USHF.R.U32.HI UR8, URZ, UR9, UR4 ;  /* 0x00000009ff087299 */ /* 0x002fe60008011604 */
[----:B------:R-:W-:Y:S02]  /*6020*/  UMOV UR4, UR7 ;  /* 0x0000000700047c82 */ /* 0x000fe40008000000 */
[----:B------:R-:W-:Y:S02]  /*6030*/  USHF.R.U32.HI UR5, URZ, UR57, UR4 ;  /* 0x00000039ff057299 */ /* 0x000fe40008011604 */
[----:B------:R-:W-:Y:S02]  /*6040*/  USEL UR4, UR53, UR8, !UP0 ;  /* 0x0000000835047287 */ /* 0x000fe4000c000000 */
[----:B------:R-:W-:Y:S02]  /*6050*/  USHF.R.U32.HI UR8, URZ, UR9, UR6 ;  /* 0x00000009ff087299 */ /* 0x000fe40008011606 */
[----:B------:R-:W-:Y:S02]  /*6060*/  UIMAD.WIDE.U32 UR6, UR4, UR46, URZ ;  /* 0x0000002e040672a5 */ /* 0x000fe4000f8e00ff */
[----:B------:R-:W-:Y:S02]  /*6070*/  USEL UR9, UR60, UR5, !UP1 ;  /* 0x000000053c097287 */ /* 0x000fe4000c800000 */
[----:B------:R-:W-:Y:S02]  /*6080*/  USEL UR8, UR36, UR8, !UP0 ;  /* 0x0000000824087287 */ /* 0x000fe4000c000000 */
[----:B------:R-:W-:Y:S01]  /*6090*/  UIMAD.WIDE.U32 UR10, UR9, UR46, URZ ;  /* 0x0000002e090a72a5 */ /* 0x000fe2000f8e00ff */
[----:B------:R-:W-:Y:S01]  /*60a0*/  UMOV UR6, UR7 ;  /* 0x0000000700067c82 */ /* 0x000fe20008000000 */
[----:B------:R-:W-:Y:S01]  /*60b0*/  UMOV UR5, UR13 ;  /* 0x0000000d00057c82 */ /* 0x000fe20008000000 */
[----:B------:R-:W-:Y:S02]  /*60c0*/  @UP2 USHF.R.U32.HI UR4, URZ, UR47, UR6 ;  /* 0x0000002fff042299 */ /* 0x000fe40008011606 */
[----:B------:R-:W-:Y:S02]  /*60d0*/  USHF.R.U32.HI UR5, URZ, UR57, UR5 ;  /* 0x00000039ff057299 */ /* 0x000fe40008011605 */
[----:B------:R-:W-:Y:S02]  /*60e0*/  UIMAD UR4, UR39, UR4, URZ ;  /* 0x00000004270472a4 */ /* 0x000fe4000f8e02ff */
[----:B------:R-:W-:Y:S02]  /*60f0*/  USEL UR5, UR37, UR5, !UP1 ;  /* 0x0000000525057287 */ /* 0x000fe4000c800000 */
[----:B------:R-:W-:Y:S01]  /*6100*/  UISETP.GE.AND UP0, UPT, UR8, UR4, UPT ;  /* 0x000000040800728c */ /* 0x000fe2000bf06270 */
[----:B------:R-:W-:Y:S01]  /*6110*/  UMOV UR6, UR11 ;  /* 0x0000000b00067c82 */ /* 0x000fe20008000000 */
[----:B------:R-:W-:Y:S02]  /*6120*/  UIMAD.WIDE.U32 UR10, UR8, UR46, URZ ;  /* 0x0000002e080a72a5 */ /* 0x000fe4000f8e00ff */
[----:B------:R-:W-:Y:S04]  /*6130*/  @UP2 USHF.R.U32.HI UR9, URZ, UR47, UR6 ;  /* 0x0000002fff092299 */ /* 0x000fe80008011606 */
[----:B------:R-:W-:Y:S01]  /*6140*/  UIMAD UR6, UR39, UR9, URZ ;  /* 0x00000009270672a4 */ /* 0x000fe2000f8e02ff */
[----:B------:R-:W-:Y:S03]  /*6150*/  UMOV UR4, UR11 ;  /* 0x0000000b00047c82 */ /* 0x000fe60008000000 */
[----:B------:R-:W-:Y:S02]  /*6160*/  UISETP.GE.OR UP0, UPT, UR5, UR6, UP0 ;  /* 0x000000060500728c */ /* 0x000fe40008706670 */
[----:B------:R-:W-:Y:S02]  /*6170*/  USHF.R.U32.HI UR4, URZ, UR47, UR4 ;  /* 0x0000002fff047299 */ /* 0x000fe40008011604 */
[----:B------:R-:W-:Y:S02]  /*6180*/  UIMAD.WIDE.U32 UR6, UR5, UR46, URZ ;  /* 0x0000002e050672a5 */ /* 0x000fe4000f8e00ff */
[----:B------:R-:W-:Y:S02]  /*6190*/  USEL UR11, UR8, UR4, !UP2 ;  /* 0x00000004080b7287 */ /* 0x000fe4000d000000 */
[----:B------:R-:W-:Y:S02]  /*61a0*/  UIADD3 UR6, UPT, UPT, -UR5, URZ, URZ ;  /* 0x000000ff05067290 */ /* 0x000fe4000fffe1ff */
[----:B------:R-:W-:Y:S02]  /*61b0*/  UIADD3 UR10, UPT, UPT, -UR11, URZ, URZ ;  /* 0x000000ff0b0a7290 */ /* 0x000fe4000fffe1ff */
[----:B------:R-:W-:Y:S02]  /*61c0*/  UIMAD UR6, UR48, UR6, UR37 ;  /* 0x00000006300672a4 */ /* 0x000fe4000f8e0225 */
[----:B------:R-:W-:Y:S01]  /*61d0*/  UIMAD UR10, UR39, UR10, UR8 ;  /* 0x0000000a270a72a4 */ /* 0x000fe2000f8e0208 */
[----:B------:R-:W-:Y:S01]  /*61e0*/  @!UP0 UMOV UR4, UR7 ;  /* 0x0000000700048c82 */ /* 0x000fe20008000000 */
[----:B------:R-:W-:Y:S02]  /*61f0*/  UIADD3 UR7, UPT, UPT, -UR8, URZ, URZ ;  /* 0x000000ff08077290 */ /* 0x000fe4000fffe1ff */
[----:B------:R-:W-:Y:S04]  /*6200*/  @!UP0 USHF.R.U32.HI UR4, URZ, UR47, UR4 ;  /* 0x0000002fff048299 */ /* 0x000fe80008011604 */
[----:B------:R-:W-:Y:S04]  /*6210*/  @!UP0 USEL UR4, UR5, UR4, !UP2 ;  /* 0x0000000405048287 */ /* 0x000fe8000d000000 */
[----:B------:R-:W-:Y:S02]  /*6220*/  @!UP0 UIMAD UR9, UR9, UR10, UR4 ;  /* 0x0000000a090982a4 */ /* 0x000fe4000f8e0204 */
[----:B------:R-:W-:Y:S02]  /*6230*/  @!UP0 UIADD3 UR10, UPT, UPT, UR11, -UR4, URZ ;  /* 0x800000040b0a8290 */ /* 0x000fe4000fffe0ff */
[----:B------:R-:W-:Y:S02]  /*6240*/  UIMAD UR4, UR58, UR7, UR36 ;  /* 0x000000073a0472a4 */ /* 0x000fe4000f8e0224 */
[----:B------:R-:W-:Y:S03]  /*6250*/  @!UP0 UIMAD UR8, UR10, UR39, UR5 ;  /* 0x000000270a0882a4 */ /* 0x000fe6000f8e0205 */
[----:B------:R-:W-:Y:S02]  /*6260*/  @!UP0 UMOV UR5, UR9 ;  /* 0x0000000900058c82 */ /* 0x000fe40008000000 */
[----:B------:R-:W-:Y:S02]  /*6270*/  UIMAD UR37, UR5, UR48, UR6 ;  /* 0x00000030052572a4 */ /* 0x000fe4000f8e0206 */
[----:B------:R-:W-:Y:S11]  /*6280*/  UIMAD UR36, UR8, UR58, UR4 ;  /* 0x0000003a082472a4 */ /* 0x000ff6000f8e0204 */
[----:B------:R-:W-:Y:S01]  /*6290*/  @!UPT UIADD3 URZ, UPT, UPT, URZ, URZ, URZ ;  /* 0x000000fffffff290 */ /* 0x000fe2000fffe0ff */
.L_x_93:
[----:B------:R-:W-:Y:S01]  /*62a0*/  UISETP.NE.AND UP0, UPT, UR38, 0x1, UPT ;  /* 0x000000012600788c */ /* 0x000fe2000bf05270 */
[----:B------:R-:W-:Y:S01]  /*62b0*/  @P0 SHF.R.U32.HI R4, RZ, 0x10, R5 ;  /* 0x00000010ff040819 */ /* 0x000fe20000011605 */
[----:B------:R-:W-:Y:S02]  /*62c0*/  UIADD3 UR11, UPT, UPT, UR49, 0x400, URZ ;  /* 0x00000400310b7890 */ /* 0x000fe4000fffe0ff */
[----:B------:R-:W-:Y:S01]  /*62d0*/  USHF.L.U32 UR41, UR24, 0x7, URZ ;  /* 0x0000000718297899 */ /* 0x000fe200080006ff */
[----:B------:R-:W-:Y:S06]  /*62e0*/  @P0 R2UR UR61, R4 ;  /* 0x00000000043d02ca */ /* 0x000fec00000e0000 */
[----:B------:R-:W1:Y:S01]  /*62f0*/  @!UP0 LDCU.128 UR12, c[0x0][0xc10] ;  /* 0x00018200ff0c87ac */ /* 0x000e620008000c00 */
[----:B------:R-:W2:Y:S01]  /*6300*/  @!UP0 LDCU UR5, c[0x0][0xc0c] ;  /* 0x00018180ff0587ac */ /* 0x000ea20008000800 */
[----:B------:R-:W3:Y:S01]  /*6310*/  @!UP0 LDCU UR10, c[0x0][0xc20] ;  /* 0x00018400ff0a87ac */ /* 0x000ee20008000800 */
[----:B-1----:R-:W-:Y:S02]  /*6320*/  UIMAD.WIDE.U32 UR8, UR37, UR12, URZ ;  /* 0x0000000c250872a5 */ /* 0x002fe4000f8e00ff */
[----:B------:R-:W-:Y:S02]  /*6330*/  UIMAD.WIDE.U32 UR6, UR36, UR15, URZ ;  /* 0x0000000f240672a5 */ /* 0x000fe4000f8e00ff */
[----:B------:R-:W-:Y:S03]  /*6340*/  @!UP0 UISETP.NE.AND UP1, UPT, UR14, 0x1, UPT ;  /* 0x000000010e00888c */ /* 0x000fe6000bf25270 */
[----:B------:R-:W-:Y:S01]  /*6350*/  @!UP0 UMOV UR4, UR9 ;  /* 0x0000000900048c82 */ /* 0x000fe20008000000 */
[----:B--2---:R-:W-:Y:S02]  /*6360*/  @!UP0 UISETP.NE.AND UP2, UPT, UR5, 0x1, UPT ;  /* 0x000000010500888c */ /* 0x004fe4000bf45270 */
[----:B------:R-:W-:Y:S01]  /*6370*/  @!UP0 USHF.R.U32.HI UR4, URZ, UR13, UR4 ;  /* 0x0000000dff048299 */ /* 0x000fe20008011604 */
[----:B------:R-:W-:Y:S02]  /*6380*/  @!UP0 UMOV UR6, UR7 ;  /* 0x0000000700068c82 */ /* 0x000fe40008000000 */
[----:B---3--:R-:W-:Y:S02]  /*6390*/  @!UP0 USHF.R.U32.HI UR6, URZ, UR10, UR6 ;  /* 0x0000000aff068299 */ /* 0x008fe40008011606 */
[----:B------:R-:W-:Y:S02]  /*63a0*/  @!UP0 USEL UR7, UR37, UR4, !UP2 ;  /* 0x0000000425078287 */ /* 0x000fe4000d000000 */
[----:B------:R-:W-:Y:S04]  /*63b0*/  @!UP0 USEL UR6, UR36, UR6, !UP1 ;  /* 0x0000000624068287 */ /* 0x000fe8000c800000 */
[----:B------:R-:W-:Y:S02]  /*63c0*/  @!UP0 UIADD3 UR4, UPT, UPT, -UR7, UR6, URZ ;  /* 0x0000000607048290 */ /* 0x000fe4000fffe1ff */
[----:B------:R-:W-:Y:S02]  /*63d0*/  @!UP0 UIADD3 UR6, UPT, UPT, UR7, -UR6, URZ ;  /* 0x8000000607068290 */ /* 0x000fe4000fffe0ff */
[----:B------:R-:W-:Y:S02]  /*63e0*/  @!UP0 UIMAD UR37, UR4, UR5, UR37 ;  /* 0x00000005042582a4 */ /* 0x000fe4000f8e0225 */
[----:B------:R-:W-:Y:S02]  /*63f0*/  @!UP0 UIMAD UR36, UR6, UR14, UR36 ;  /* 0x0000000e062482a4 */ /* 0x000fe4000f8e0224 */
[----:B------:R-:W-:Y:S09]  /*6400*/  ULOP3.LUT UP0, URZ, UR11, 0x1b0, URZ, 0xc0, !UPT ;  /* 0x000001b00bff7892 */ /* 0x000ff2000f80c0ff */
[----:B------:R-:W-:Y:S05]  /*6410*/  BRA.U !UP0, `(.L_x_94) ;  /* 0x0000000108407547 */ /* 0x000fea000b800000 */
[----:B------:R-:W1:Y:S01]  /*6420*/  LDCU.64 UR8, c[0x4][0x80] ;  /* 0x01001000ff0877ac */ /* 0x000e620008000a00 */
[----:B------:R-:W-:Y:S01]  /*6430*/  MOV R15, 0x0 ;  /* 0x00000000000f7802 */ /* 0x000fe20000000f00 */
[----:B------:R-:W-:Y:S02]  /*6440*/  HFMA2 R12, -RZ, RZ, 0, 5.9604644775390625e-08 ;  /* 0x00000001ff0c7431 */ /* 0x000fe400000001ff */
[----:B------:R-:W-:Y:S02]  /*6450*/  IMAD.MOV.U32 R8, RZ, RZ, 0x70 ;  /* 0x00000070ff087424 */ /* 0x000fe400078e00ff */
[----:B------:R-:W-:Y:S01]  /*6460*/  IMAD.MOV.U32 R13, RZ, RZ, RZ ;  /* 0x000000ffff0d7224 */ /* 0x000fe200078e00ff */
[----:B------:R-:W2:Y:S01]  /*6470*/  LDCU.64 UR6, c[0x4][0x88] ;  /* 0x01001100ff0677ac */ /* 0x000ea20008000a00 */
[----:B------:R-:W3:Y:S01]  /*6480*/  LDC.64 R14, c[0x4][R15] ;  /* 0x010000000f0e7b82 */ /* 0x000ee20000000a00 */
[----:B------:R-:W4:Y:S01]  /*6490*/  LDCU.64 UR4, c[0x4][0x8] ;  /* 0x01000100ff0477ac */ /* 0x000f220008000a00 */
[----:B-1----:R-:W-:Y:S01]  /*64a0*/  MOV R5, UR9 ;  /* 0x0000000900057c02 */ /* 0x002fe20008000f00 */
[----:B------:R-:W-:Y:S01]  /*64b0*/  IMAD.U32 R4, RZ, RZ, UR8 ;  /* 0x00000008ff047e24 */ /* 0x000fe2000f8e00ff */
[----:B--2---:R-:W-:Y:S01]  /*64c0*/  MOV R7, UR7 ;  /* 0x0000000700077c02 */ /* 0x004fe20008000f00 */
[----:B------:R-:W-:Y:S01]  /*64d0*/  IMAD.U32 R6, RZ, RZ, UR6 ;  /* 0x00000006ff067e24 */ /* 0x000fe2000f8e00ff */
[----:B----4-:R-:W-:Y:S01]  /*64e0*/  MOV R11, UR5 ;  /* 0x00000005000b7c02 */ /* 0x010fe20008000f00 */
[----:B------:R-:W-:Y:S02]  /*64f0*/  IMAD.U32 R10, RZ, RZ, UR4 ;  /* 0x00000004ff0a7e24 */ /* 0x000fe4000f8e00ff */
[----:B------:R-:W-:Y:S07]  /*6500*/  LEPC R20, `(.L_x_94) ;  /* 0x000000001014794e */ /* 0x000fee0000000000 */
[----:B---3-5:R-:W-:Y:S05]  /*6510*/  CALL.ABS.NOINC R14 ;  /* 0x000000000e007343 */ /* 0x028fea0003c00000 */
.L_x_94:
[----:B------:R-:W-:Y:S01]  /*6520*/  LOP3.LUT P0, RZ, R184, 0x1b0, RZ, 0xc0, !PT ;  /* 0x000001b0b8ff7812 */ /* 0x000fe2000780c0ff */
[----:B------:R-:W-:Y:S11]  /*6530*/  BSSY.RECONVERGENT B6, `(.L_x_95) ;  /* 0x0000013000067945 */ /* 0x000ff60003800200 */
[----:B------:R-:W-:Y:S01]  /*6540*/  @!UPT UIADD3 URZ, UPT, UPT, URZ, URZ, URZ ;  /* 0x000000fffffff290 */ /* 0x000fe2000fffe0ff */
[----:B------:R-:W-:Y:S05]  /*6550*/  @!P0 BRA `(.L_x_96) ;  /* 0x0000000000408947 */ /* 0x000fea0003800000 */
        /* <DEDUP_REMOVED lines=16> */
.L_x_96:
[----:B------:R-:W-:Y:S05]  /*6660*/  BSYNC.RECONVERGENT B6 ;  /* 0x0000000000067941 */ /* 0x000fea0003800200 */
.L_x_95:
[----:B------:R-:W-:Y:S01]  /*6670*/  R2UR UR4, R179 ;  /* 0x00000000b30472ca */ /* 0x000fe200000e0000 */
[----:B------:R-:W-:Y:S01]  /*6680*/  UISETP.NE.U32.AND UP0, UPT, UR62, URZ, UPT ;  /* 0x000000ff3e00728c */ /* 0x000fe2000bf05070 */
[----:B------:R-:W-:Y:S02]  /*6690*/  ISETP.NE.U32.AND P4, PT, R154, RZ, PT ;  /* 0x000000ff9a00720c */ /* 0x000fe40003f85070 */
[----:B------:R-:W-:Y:S01]  /*66a0*/  ISETP.NE.U32.AND P2, PT, RZ, UR54, PT ;  /* 0x00000036ff007c0c */ /* 0x000fe2000bf45070 */
[----:B------:R-:W-:Y:S01]  /*66b0*/  UISETP.NE.AND.EX UP1, UPT, UR63, URZ, UPT, UP0 ;  /* 0x000000ff3f00728c */ /* 0x000fe2000bf25300 */
[----:B------:R-:W-:Y:S01]  /*66c0*/  ISETP.NE.AND.EX P4, PT, R155, RZ, PT, P4 ;  /* 0x000000ff9b00720c */ /* 0x000fe20003f85340 */
[----:B------:R-:W-:Y:S01]  /*66d0*/  UPLOP3.LUT UP0, UPT, UPT, UPT, UPT, 0x40, 0x4 ;  /* 0x000000000004789c */ /* 0x000fe20003f0e870 */
[----:B------:R-:W-:Y:S05]  /*66e0*/  ISETP.NE.AND.EX P2, PT, RZ, UR55, PT, P2 ;  /* 0x00000037ff007c0c */ /* 0x000fea000bf45320 */
[----:B------:R-:W-:Y:S06]  /*66f0*/  UISETP.NE.AND UP2, UPT, UR4, URZ, UPT ;  /* 0x000000ff0400728c */ /* 0x000fec000bf45270 */
[----:B------:R-:W-:Y:S05]  /*6700*/  PLOP3.LUT P1, PT, PT, PT, UP2, 0x80, 0x8 ;  /* 0x000000000008781c */ /* 0x000fea0003f2f028 */
[----:B------:R-:W-:Y:S06]  /*6710*/  @UP2 UPLOP3.LUT UP0, UPT, UPT, UPT, UP1, 0x80, 0x8 ;  /* 0x000000000008289c */ /* 0x000fec0003f0f010 */
[----:B------:R-:W-:Y:S01]  /*6720*/  PLOP3.LUT P0, PT, PT, PT, UP0, 0x80, 0x8 ;  /* 0x000000000008781c */ /* 0x000fe20003f0f008 */
[----:B------:R-:W-:Y:S01]  /*6730*/  @!UPT UIADD3 URZ, UPT, UPT, URZ, URZ, URZ ;  /* 0x000000fffffff290 */ /* 0x000fe2000fffe0ff */
[----:B------:R-:W-:Y:S11]  /*6740*/  BRA.U !UP1, `(.L_x_97) ;  /* 0x00000001093c7547 */ /* 0x000ff6000b800000 */
[----:B------:R-:W-:Y:S01]  /*6750*/  UISETP.NE.U32.AND UP0, UPT, UR54, URZ, UPT ;  /* 0x000000ff3600728c */ /* 0x000fe2000bf05070 */
[----:B------:R-:W-:Y:S01]  /*6760*/  HFMA2 R0, -RZ, RZ, 0, 5.9604644775390625e-08 ;  /* 0x00000001ff007431 */ /* 0x000fe200000001ff */
[----:B------:R-:W1:Y:S01]  /*6770*/  LDCU.64 UR8, c[0x0][0x358] ;  /* 0x00006b00ff0877ac */ /* 0x000e620008000a00 */
[----:B------:R-:W-:Y:S01]  /*6780*/  IMAD.MOV.U32 R169, RZ, RZ, 0x1 ;  /* 0x00000001ffa97424 */ /* 0x000fe200078e00ff */
[----:B------:R-:W-:Y:S06]  /*6790*/  UISETP.NE.AND.EX UP0, UPT, UR55, URZ, UPT, UP0 ;  /* 0x000000ff3700728c */ /* 0x000fec000bf05300 */
[----:B------:R-:W-:Y:S05]  /*67a0*/  PLOP3.LUT P3, PT, PT, PT, UP0, 0x80, 0x8 ;  /* 0x000000000008781c */ /* 0x000fea0003f6f008 */
[----:B------:R-:W2:Y:S01]  /*67b0*/  @UP0 LDCU.64 UR4, c[0x0][0x988] ;  /* 0x00013100ff0407ac */ /* 0x000ea20008000a00 */
[----:B------:R-:W-:Y:S07]  /*67c0*/  @UP0 UIMAD UR6, UR51, UR62, URZ ;  /* 0x0000003e330602a4 */ /* 0x000fee000f8e02ff */
[----:B------:R-:W-:Y:S01]  /*67d0*/  @!P3 PRMT R169, R0, 0x7610, R169 ;  /* 0x0000761000a9b816 */ /* 0x000fe200000000a9 */
[----:B--2---:R-:W-:Y:S06]  /*67e0*/  @UP0 UIMAD.WIDE UR4, UR6, 0x4, UR4 ;  /* 0x00000004060408a5 */ /* 0x004fec000f8e0204 */
[----:B------:R-:W-:Y:S01]  /*67f0*/  IMAD.U32 R4, RZ, RZ, UR4 ;  /* 0x00000004ff047e24 */ /* 0x000fe2000f8e00ff */
[----:B------:R-:W-:Y:S04]  /*6800*/  MOV R5, UR5 ;  /* 0x0000000500057c02 */ /* 0x000fe80008000f00 */
[----:B------:R-:W2:Y:S01]  /*6810*/  @!UP0 LDCU UR4, c[0x0][0x980] ;  /* 0x00013000ff0487ac */ /* 0x000ea20008000800 */
[----:B-1---5:R1:W5:Y:S02]  /*6820*/  @P3 LDG.E R73, desc[UR8][R4.64] ;  /* 0x0000000804493981 */ /* 0x022364000c1e1900 */
[----:B-12---:R-:W-:Y:S02]  /*6830*/  @!P3 IMAD.U32 R73, RZ, RZ, UR4 ;  /* 0x00000004ff49be24 */ /* 0x006fe4000f8e00ff */
.L_x_97:
[----:B------:R-:W-:Y:S05]  /*6840*/  @!P4 BRA `(.L_x_98) ;  /* 0x000000000024c947 */ /* 0x000fea0003800000 */
[----:B------:R-:W-:Y:S01]  /*6850*/  ISETP.NE.U32.AND P3, PT, R152, RZ, PT ;  /* 0x000000ff9800720c */ /* 0x000fe20003f65070 */
[----:B------:R-:W1:Y:S03]  /*6860*/  LDCU.64 UR4, c[0x0][0x358] ;  /* 0x00006b00ff0477ac */ /* 0x000e660008000a00 */
[----:B------:R-:W-:Y:S11]  /*6870*/  ISETP.NE.AND.EX P3, PT, R153, RZ, PT, P3 ;  /* 0x000000ff9900720c */ /* 0x000ff60003f65330 */
[----:B------:R-:W-:Y:S02]  /*6880*/  @!UPT UIADD3 URZ, UPT, UPT, URZ, URZ, URZ ;  /* 0x000000fffffff290 */ /* 0x000fe4000fffe0ff */
[----:B------:R-:W2:Y:S01]  /*6890*/  @P3 LDC.64 R4, c[0x0][0x9a8] ;  /* 0x00026a00ff043b82 */ /* 0x000ea20000000a00 */
[----:B------:R-:W-:Y:S04]  /*68a0*/  @P3 IMAD R0, R154, UR51, RZ ;  /* 0x000000339a003c24 */ /* 0x000fe8000f8e02ff */
[----:B--2---:R-:W-:Y:S05]  /*68b0*/  @P3 IMAD.WIDE R4, R0, 0x4, R4 ;  /* 0x0000000400043825 */ /* 0x004fea00078e0204 */
[----:B-1---5:R1:W5:Y:S02]  /*68c0*/  @P3 LDG.E R70, desc[UR4][R4.64] ;  /* 0x0000000404463981 */ /* 0x022364000c1e1900 */
[----:B-1----:R-:W2:Y:S02]  /*68d0*/  @!P3 LDC R70, c[0x0][0x9a0] ;  /* 0x00026800ff46bb82 */ /* 0x002ea40000000800 */
.L_x_98:
[----:B-----5:R-:W-:Y:S01]  /*68e0*/  FSETP.NEU.AND P4, PT, R73, RZ, PT ;  /* 0x000000ff4900720b */ /* 0x020fe20003f8d000 */
[----:B------:R-:W-:Y:S01]  /*68f0*/  USHF.L.U32 UR8, UR50, 0x7, URZ ;  /* 0x0000000732087899 */ /* 0x000fe200080006ff */
[----:B------:R-:W-:Y:S01]  /*6900*/  SEL R6, RZ, 0xffffffff, P2 ;  /* 0xffffffffff067807 */ /* 0x000fe20001000000 */
[----:B------:R-:W-:Y:S01]  /*6910*/  BSSY B1, `(.L_x_99) ;  /* 0x0000068000017945 */ /* 0x000fe20003800000 */
[----:B------:R-:W-:Y:S01]  /*6920*/  LOP3.LUT P3, RZ, R169, 0xff, RZ, 0xc0, !PT ;  /* 0x000000ffa9ff7812 */ /* 0x000fe2000786c0ff */
[----:B------:R-:W-:Y:S01]  /*6930*/  IMAD.MOV.U32 R198, RZ, RZ, 0x1 ;  /* 0x00000001ffc67424 */ /* 0x000fe200078e00ff */
[----:B------:R-:W-:Y:S01]  /*6940*/  @P1 SEL R3, RZ, 0xffffffff, P4 ;  /* 0xffffffffff031807 */ /* 0x000fe20002000000 */
[----:B------:R-:W-:Y:S01]  /*6950*/  IMAD.U32 R189, RZ, RZ, UR8 ;  /* 0x00000008ffbd7e24 */ /* 0x000fe2000f8e00ff */
[----:B------:R-:W-:Y:S01]  /*6960*/  LEA R0, R162, UR49, 0x3 ;  /* 0x00000031a2007c11 */ /* 0x000fe2000f8e18ff */
[----:B------:R-:W-:Y:S01]  /*6970*/  IMAD.IADD R71, R69, 0x1, R2 ;  /* 0x0000000145477824 */ /* 0x000fe200078e0202 */
[----:B------:R-:W-:Y:S02]  /*6980*/  @P0 SEL R3, R6, R3, !P3 ;  /* 0x0000000306030207 */ /* 0x000fe40005800000 */
[----:B------:R-:W-:Y:S02]  /*6990*/  CS2R R150, SRZ ;  /* 0x0000000000967805 */ /* 0x000fe4000001ff00 */
[----:B------:R-:W-:Y:S02]  /*69a0*/  R2UR UR4, R177 ;  /* 0x00000000b10472ca */ /* 0x000fe400000e0000 */
[----:B------:R-:W-:Y:S02]  /*69b0*/  CS2R R148, SRZ ;  /* 0x0000000000947805 */ /* 0x000fe4000001ff00 */
[----:B------:R-:W-:Y:S02]  /*69c0*/  @P1 LOP3.LUT R3, R3, 0x1, RZ, 0xc0, !PT ;  /* 0x0000000103031812 */ /* 0x000fe400078ec0ff */
[----:B------:R-:W-:Y:S02]  /*69d0*/  CS2R R146, SRZ ;  /* 0x0000000000927805 */ /* 0x000fe4000001ff00 */
[----:B------:R-:W-:Y:S02]  /*69e0*/  R2UR UR7, R176 ;  /* 0x00000000b00772ca */ /* 0x000fe400000e0000 */
[----:B------:R-:W-:Y:S02]  /*69f0*/  CS2R R144, SRZ ;  /* 0x0000000000907805 */ /* 0x000fe4000001ff00 */
[----:B------:R-:W-:Y:S02]  /*6a00*/  ISETP.NE.U32.OR P6, PT, R3, 0x1, !P1 ;  /* 0x000000010300780c */ /* 0x000fe40004fc5470 */
[----:B------:R-:W-:Y:S02]  /*6a10*/  CS2R R142, SRZ ;  /* 0x00000000008e7805 */ /* 0x000fe4000001ff00 */
[----:B------:R-:W-:Y:S02]  /*6a20*/  R2UR UR11, R178 ;  /* 0x00000000b20b72ca */ /* 0x000fe400000e0000 */
[----:B------:R-:W-:Y:S02]  /*6a30*/  CS2R R140, SRZ ;  /* 0x00000000008c7805 */ /* 0x000fe4000001ff00 */
[----:B------:R-:W-:Y:S02]  /*6a40*/  R2UR UR6, R174 ;  /* 0x00000000ae0672ca */ /* 0x000fe400000e0000 */
[----:B------:R-:W-:Y:S02]  /*6a50*/  CS2R R138, SRZ ;  /* 0x00000000008a7805 */ /* 0x000fe4000001ff00 */
[----:B------:R-:W-:Y:S01]  /*6a60*/  R2UR UR13, R173 ;  /* 0x00000000ad0d72ca */ /* 0x000fe200000e0000 */
[----:B------:R-:W-:Y:S01]  /*6a70*/  UIMAD.WIDE.U32 UR4, UR8, UR4, URZ ;  /* 0x00000004080472a5 */ /* 0x000fe2000f8e00ff */
[----:B------:R-:W-:Y:S02]  /*6a80*/  LEA R197, R68, UR49, 0x3 ;  /* 0x0000003144c57c11 */ /* 0x000fe4000f8e18ff */
[----:B------:R-:W-:Y:S02]  /*6a90*/  CS2R R136, SRZ ;  /* 0x0000000000887805 */ /* 0x000fe4000001ff00 */
[----:B------:R-:W-:Y:S01]  /*6aa0*/  SHF.L.U32 R4, R164, 0x1f, RZ ;  /* 0x0000001fa4047819 */ /* 0x000fe200000006ff */
[----:B------:R-:W-:Y:S01]  /*6ab0*/  USHF.R.U32.HI UR5, URZ, UR7, UR5 ;  /* 0x00000007ff057299 */ /* 0x000fe20008011605 */
[----:B------:R-:W-:Y:S02]  /*6ac0*/  R2UR UR10, R175 ;  /* 0x00000000af0a72ca */ /* 0x000fe400000e0000 */
[----:B------:R-:W-:Y:S01]  /*6ad0*/  @P6 SHF.L.U32 R9, R161, 0x1f, RZ ;  /* 0x0000001fa1096819 */ /* 0x000fe200000006ff */
[----:B------:R-:W-:Y:S01]  /*6ae0*/  UISETP.NE.AND UP0, UPT, UR11, 0x1, UPT ;  /* 0x000000010b00788c */ /* 0x000fe2000bf05270 */
[----:B------:R-:W-:Y:S02]  /*6af0*/  R2UR UR12, R171 ;  /* 0x00000000ab0c72ca */ /* 0x000fe400000e0000 */
[----:B------:R-:W1:Y:S01]  /*6b00*/  @P6 SYNCS.PHASECHK.TRANS64.TRYWAIT P1, [R0+URZ+0x180], R9 ;  /* 0x00018009000065a7 */ /* 0x000e6200080211ff */
[----:B------:R-:W-:Y:S01]  /*6b10*/  USEL UR5, UR8, UR5, !UP0 ;  /* 0x0000000508057287 */ /* 0x000fe2000c000000 */
[----:B------:R-:W-:Y:S02]  /*6b20*/  R2UR UR9, R172 ;  /* 0x00000000ac0972ca */ /* 0x000fe400000e0000 */
[----:B------:R-:W-:Y:S01]  /*6b30*/  PLOP3.LUT P2, PT, PT, PT, UP1, 0x80, 0x8 ;  /* 0x000000000008781c */ /* 0x000fe20003f4f018 */
[----:B------:R-:W-:Y:S01]  /*6b40*/  UIMAD.WIDE.U32 UR6, UR5, UR6, URZ ;  /* 0x00000006050672a5 */ /* 0x000fe2000f8e00ff */
[----:B------:R-:W-:Y:S01]  /*6b50*/  SEL R3, RZ, 0xffffffff, P4 ;  /* 0xffffffffff037807 */ /* 0x000fe20002000000 */
[----:B------:R-:W-:Y:S01]  /*6b60*/  UISETP.NE.AND UP0, UPT, UR10, 0x1, UPT ;  /* 0x000000010a00788c */ /* 0x000fe2000bf05270 */
[----:B------:R-:W-:Y:S01]  /*6b70*/  IMAD.U32 R188, RZ, RZ, UR5 ;  /* 0x00000005ffbc7e24 */ /* 0x000fe2000f8e00ff */
[----:B------:R-:W-:Y:S03]  /*6b80*/  P2R R156, PR, RZ, 0x40 ;  /* 0x00000040ff9c7803 */ /* 0x000fe60000000000 */
[----:B------:R-:W-:Y:S02]  /*6b90*/  UMOV UR4, UR7 ;  /* 0x0000000700047c82 */ /* 0x000fe40008000000 */
[----:B------:R-:W-:Y:S01]  /*6ba0*/  USHF.R.U32.HI UR4, URZ, UR13, UR4 ;  /* 0x0000000dff047299 */ /* 0x000fe20008011604 */
[----:B------:R3:W4:Y:S02]  /*6bb0*/  SYNCS.PHASECHK.TRANS64.TRYWAIT P0, [R197+URZ+0x1c0], R4 ;  /* 0x0001c004c50075a7 */ /* 0x00072400080011ff */
[----:B------:R-:W-:Y:S01]  /*6bc0*/  @P2 SEL R3, R6, R3, !P3 ;  /* 0x0000000306032207 */ /* 0x000fe20005800000 */
[----:B------:R-:W-:Y:S01]  /*6bd0*/  IMAD R6, RZ, RZ, -UR5 ;  /* 0x80000005ff067e24 */ /* 0x000fe2000f8e02ff */
[----:B------:R-:W-:Y:S02]  /*6be0*/  USEL UR4, UR5, UR4, !UP0 ;  /* 0x0000000405047287 */ /* 0x000fe4000c000000 */
[----:B------:R-:W-:Y:S01]  /*6bf0*/  UISETP.NE.AND UP0, UPT, UR9, 0x1, UPT ;  /* 0x000000010900788c */ /* 0x000fe2000bf05270 */
[----:B------:R-:W-:Y:S01]  /*6c00*/  IMAD R189, R6, UR11, R189 ;  /* 0x0000000b06bd7c24 */ /* 0x000fe2000f8e02bd */
[----:B------:R-:W-:Y:S01]  /*6c10*/  LOP3.LUT R3, R3, 0x1, RZ, 0xc0, !PT ;  /* 0x0000000103037812 */ /* 0x000fe200078ec0ff */
[----:B------:R-:W-:Y:S01]  /*6c20*/  UIMAD.WIDE.U32 UR6, UR4, UR12, URZ ;  /* 0x0000000c040672a5 */ /* 0x000fe2000f8e00ff */
[----:B------:R-:W-:Y:S01]  /*6c30*/  IMAD.U32 R187, RZ, RZ, UR4 ;  /* 0x00000004ffbb7e24 */ /* 0x000fe2000f8e00ff */
[----:B------:R-:W2:Y:S01]  /*6c40*/  LDCU UR12, c[0x0][0xba0] ;  /* 0x00017400ff0c77ac */ /* 0x000ea20008000800 */
[----:B------:R-:W-:Y:S01]  /*6c50*/  PLOP3.LUT P2, PT, PT, PT, UP0, 0x80, 0x8 ;  /* 0x000000000008781c */ /* 0x000fe20003f4f008 */
[----:B------:R-:W-:Y:S01]  /*6c60*/  IMAD R7, RZ, RZ, -UR4 ;  /* 0x80000004ff077e24 */ /* 0x000fe2000f8e02ff */
[----:B------:R-:W-:Y:S01]  /*6c70*/  ISETP.NE.U32.AND P5, PT, R3, 0x1, PT ;  /* 0x000000010300780c */ /* 0x000fe20003fa5070 */
[----:B------:R-:W-:Y:S01]  /*6c80*/  IMAD.U32 R186, RZ, RZ, UR4 ;  /* 0x00000004ffba7e24 */ /* 0x000fe2000f8e00ff */
[----:B------:R-:W-:Y:S01]  /*6c90*/  UMOV UR6, UR7 ;  /* 0x0000000700067c82 */ /* 0x000fe20008000000 */
[----:B------:R-:W-:Y:S01]  /*6ca0*/  IMAD R188, R7, UR10, R188 ;  /* 0x0000000a07bc7c24 */ /* 0x000fe2000f8e02bc */
[----:B------:R-:W-:Y:S02]  /*6cb0*/  P2R R199, PR, RZ, 0x20 ;  /* 0x00000020ffc77803 */ /* 0x000fe40000000000 */
[----:B-1----:R-:W-:Y:S01]  /*6cc0*/  @P6 SEL R198, RZ, 0x1, !P1 ;  /* 0x00000001ffc66807 */ /* 0x002fe20004800000 */
[----:B--2---:R-:W-:Y:S06]  /*6cd0*/  USHF.R.U32.HI UR6, URZ, UR12, UR6 ;  /* 0x0000000cff067299 */ /* 0x004fec0008011606 */
[----:B------:R-:W-:Y:S05]  /*6ce0*/  SEL R187, R187, UR6, !P2 ;  /* 0x00000006bbbb7c07 */ /* 0x000fea000d000000 */
[----:B------:R-:W-:Y:S04]  /*6cf0*/  IMAD.MOV R5, RZ, RZ, -R187 ;  /* 0x000000ffff057224 */ /* 0x000fe800078e0abb */
[----:B------:R-:W-:Y:S01]  /*6d00*/  IMAD R186, R5, UR9, R186 ;  /* 0x0000000905ba7c24 */ /* 0x000fe2000f8e02ba */
[----:B---34-:R-:W-:Y:S06]  /*6d10*/  @!P6 BRA `(.L_x_100) ;  /* 0x00000000009ce947 */ /* 0x018fec0003800000 */
[----:B------:R-:W-:Y:S01]  /*6d20*/  @P5 IMAD R8, R162, 0x2000, R183 ;  /* 0x00002000a2085824 */ /* 0x000fe200078e02b7 */
[----:B------:R-:W1:Y:S01]  /*6d30*/  S2R R2, SR_CgaCtaId ;  /* 0x0000000000027919 */ /* 0x000e620000008800 */
[----:B------:R-:W-:Y:S01]  /*6d40*/  ISETP.NE.AND P1, PT, R198, RZ, PT ;  /* 0x000000ffc600720c */ /* 0x000fe20003f25270 */
[----:B------:R-:W-:Y:S01]  /*6d50*/  BSSY B0, `(.L_x_101) ;  /* 0x0000010000007945 */ /* 0x000fe20003800000 */
[--C-:B------:R-:W-:Y:S01]  /*6d60*/  @P5 IMAD R7, R167, -0x10, R8.reuse ;  /* 0xfffffff0a7075824 */ /* 0x100fe200078e0208 */
[----:B------:R-:W-:Y:S01]  /*6d70*/  CS2R R138, SRZ ;  /* 0x00000000008a7805 */ /* 0x000fe2000001ff00 */
[----:B------:R-:W-:Y:S01]  /*6d80*/  @P5 IMAD R6, R166, -0x10, R8 ;  /* 0xfffffff0a6065824 */ /* 0x000fe200078e0208 */
[----:B------:R-:W-:Y:S01]  /*6d90*/  CS2R R136, SRZ ;  /* 0x0000000000887805 */ /* 0x000fe2000001ff00 */
[----:B------:R-:W-:Y:S01]  /*6da0*/  @P5 IMAD R5, R182, 0x10, R7 ;  /* 0x00000010b6055824 */ /* 0x000fe200078e0207 */
[----:B------:R-:W-:Y:S02]  /*6db0*/  CS2R R146, SRZ ;  /* 0x0000000000927805 */ /* 0x000fe4000001ff00 */
[----:B------:R-:W-:Y:S02]  /*6dc0*/  CS2R R144, SRZ ;  /* 0x0000000000907805 */ /* 0x000fe4000001ff00 */
[----:B------:R-:W-:Y:S02]  /*6dd0*/  CS2R R142, SRZ ;  /* 0x00000000008e7805 */ /* 0x000fe4000001ff00 */
[----:B------:R-:W-:Y:S02]  /*6de0*/  CS2R R140, SRZ ;  /* 0x00000000008c7805 */ /* 0x000fe4000001ff00 */
[----:B------:R-:W-:Y:S02]  /*6df0*/  CS2R R150, SRZ ;  /* 0x0000000000967805 */ /* 0x000fe4000001ff00 */
[----:B------:R-:W-:Y:S01]  /*6e00*/  CS2R R148, SRZ ;  /* 0x0000000000947805 */ /* 0x000fe2000001ff00 */
[----:B------:R-:W-:Y:S06]  /*6e10*/  @P1 BRA `(.L_x_102) ;  /* 0x00000000000c1947 */ /* 0x000fec0003800000 */
[----:B------:R-:W-:Y:S04]  /*6e20*/  SHF.L.U32 R3, R161, 0x1f, RZ ;  /* 0x0000001fa1037819 */ /* 0x000fe800000006ff */
[----:B------:R-:W2:Y:S02]  /*6e30*/  SYNCS.PHASECHK.TRANS64.TRYWAIT P1, [R0+URZ+0x180], R3 ;  /* 0x00018003000075a7 */ /* 0x000ea400080211ff */
[----:B--2---:R-:W-:Y:S05]  /*6e40*/  @!P1 BRA `(.L_x_103) ;  /* 0x0000003800b89947 */ /* 0x004fea0003800000 */
.L_x_102:
[----:B------:R-:W-:Y:S05]  /*6e50*/  BSYNC B0 ;  /* 0x0000000000007941 */ /* 0x000fea0003800000 */
.L_x_101:
[----:B------:R-:W-:Y:S01]  /*6e60*/  ISETP.NE.AND P1, PT, R199, RZ, PT ;  /* 0x000000ffc700720c */ /* 0x000fe20003f25270 */
[----:B--2---:R-:W-:Y:S02]  /*6e70*/  VIADD R3, R0, 0x190 ;  /* 0x0000019000037836 */ /* 0x004fe40000000000 */
[----:B------:R-:W-:Y:S03]  /*6e80*/  VIADD R162, R162, 0x1 ;  /* 0x00000001a2a27836 */ /* 0x000fe60000000000 */
[----:B-1----:R-:W-:Y:S07]  /*6e90*/  PRMT R2, R2, 0x654, R3 ;  /* 0x0000065402027816 */ /* 0x002fee0000000003 */
[----:B------:R1:W2:Y:S04]  /*6ea0*/  @P1 LDS.128 R136, [R8] ;  /* 0x0000000008881984 */ /* 0x0002a80000000c00 */
[----:B------:R1:W3:Y:S04]  /*6eb0*/  @P1 LDS.128 R144, [R6+0x20] ;  /* 0x0000200006901984 */ /* 0x0002e80000000c00 */
[----:B------:R1:W4:Y:S04]  /*6ec0*/  @P1 LDS.128 R140, [R7+0x10] ;  /* 0x00001000078c1984 */ /* 0x0003280000000c00 */
[----:B------:R1:W1:Y:S01]  /*6ed0*/  @P1 LDS.128 R148, [R5+0x10] ;  /* 0x0000100005941984 */ /* 0x0002620000000c00 */
[C---:B------:R-:W-:Y:S01]  /*6ee0*/  ISETP.NE.AND P1, PT, R162.reuse, 0x2, PT ;  /* 0x00000002a200780c */ /* 0x040fe20003f25270 */
[----:B------:R-:W-:Y:S01]  /*6ef0*/  @!PT LDS RZ, [RZ] ;  /* 0x00000000fffff984 */ /* 0x000fe20000000800 */
[----:B------:R-:W-:Y:S01]  /*6f00*/  @!PT LDS RZ, [RZ] ;  /* 0x00000000fffff984 */ /* 0x000fe20000000800 */
[----:B------:R-:W-:Y:S01]  /*6f10*/  @!PT LDS RZ, [RZ] ;  /* 0x00000000fffff984 */ /* 0x000fe20000000800 */
[----:B------:R-:W-:Y:S01]  /*6f20*/  @!PT LDS RZ, [RZ] ;  /* 0x00000000fffff984 */ /* 0x000fe20000000800 */
[----:B------:R5:W-:Y:S06]  /*6f30*/  MEMBAR.ALL.CTA ;  /* 0x0000000000007992 */ /* 0x000bec0000008000 */
[----:B-----5:R-:W5:Y:S01]  /*6f40*/  FENCE.VIEW.ASYNC.S ;  /* 0x00000000000073c6 */ /* 0x020f620000000000 */
[----:B------:R-:W-:Y:S02]  /*6f50*/  SEL R0, RZ, 0x1, P1 ;  /* 0x00000001ff007807 */ /* 0x000fe40000800000 */
[----:B------:R-:W-:Y:S02]  /*6f60*/  SEL R162, R162, RZ, P1 ;  /* 0x000000ffa2a27207 */ /* 0x000fe40000800000 */
[----:B------:R-:W-:Y:S01]  /*6f70*/  LOP3.LUT R161, R161, R0, RZ, 0x3c, !PT ;  /* 0x00000000a1a17212 */ /* 0x000fe200078e3cff */
[----:B-----5:R1:W-:Y:S06]  /*6f80*/  SYNCS.ARRIVE.TRANS64.RED.A1T0 RZ, [R2+URZ], RZ ;  /* 0x000000ff02ff79a7 */ /* 0x0203ec00081004ff */
.L_x_100:
[----:B------:R-:W-:Y:S05]  /*6f90*/  BSYNC B1 ;  /* 0x0000000000017941 */ /* 0x000fea0003800000 */
.L_x_99:
[----:B------:R-:W-:Y:S04]  /*6fa0*/  SHF.R.U32.HI R3, RZ, 0x15, R71 ;  /* 0x00000015ff037819 */ /* 0x000fe80000011647 */
[----:B------:R-:W-:Y:S01]  /*6fb0*/  LOP3.LUT P1, RZ, R3, 0x3, R170, 0x48, !PT ;  /* 0x0000000303ff7812 */ /* 0x000fe200078248aa */
[----:B------:R-:W-:Y:S01]  /*6fc0*/  @!UPT UIADD3 URZ, UPT, UPT, URZ, URZ, URZ ;  /* 0x000000fffffff290 */ /* 0x000fe2000fffe0ff */
[----:B------:R-:W-:Y:S11]  /*6fd0*/  @P0 BRA `(.L_x_104) ;  /* 0x0000000000080947 */ /* 0x000ff60003800000 */
[----:B------:R-:W5:Y:S02]  /*6fe0*/  SYNCS.PHASECHK.TRANS64.TRYWAIT P0, [R197+URZ+0x1c0], R4 ;  /* 0x0001c004c50075a7 */ /* 0x000f6400080011ff */
[----:B-----5:R-:W-:Y:S05]  /*6ff0*/  @!P0 BRA `(.L_x_105) ;  /* 0x0000003800608947 */ /* 0x020fea0003800000 */
.L_x_104:
[----:B------:R-:W-:Y:S04]  /*7000*/  BSSY.RECONVERGENT B6, `(.L_x_106) ;  /* 0x0000012000067945 */ /* 0x000fe80003800200 */
[----:B------:R-:W-:Y:S05]  /*7010*/  @!P1 BRA `(.L_x_107) ;  /* 0x0000000000409947 */ /* 0x000fea0003800000 */
[----:B------:R-:W5:Y:S01]  /*7020*/  LDCU.64 UR8, c[0x4][0x70] ;  /* 0x01000e00ff0877ac */ /* 0x000f620008000a00 */
[----:B------:R-:W-:Y:S01]  /*7030*/  MOV R3, 0x0 ;  /* 0x0000000000037802 */ /* 0x000fe20000000f00 */
[----:B------:R-:W-:Y:S02]  /*7040*/  HFMA2 R12, -RZ, RZ, 0, 5.9604644775390625e-08 ;  /* 0x00000001ff0c7431 */ /* 0x000fe400000001ff */
[----:B-1----:R-:W-:Y:S02]  /*7050*/  IMAD.MOV.U32 R8, RZ, RZ, 0x192 ;  /* 0x00000192ff087424 */ /* 0x002fe400078e00ff */
[----:B------:R-:W-:Y:S01]  /*7060*/  IMAD.MOV.U32 R13, RZ, RZ, RZ ;  /* 0x000000ffff0d7224 */ /* 0x000fe200078e00ff */
[----:B------:R-:W1:Y:S01]  /*7070*/  LDCU.64 UR6, c[0x4][0x78] ;  /* 0x01000f00ff0677ac */ /* 0x000e620008000a00 */
[----:B------:R-:W2:Y:S01]  /*7080*/  LDC.64 R2, c[0x4][R3] ;  /* 0x0100000003027b82 */ /* 0x000ea20000000a00 */
[----:B------:R-:W3:Y:S01]  /*7090*/  LDCU.64 UR4, c[0x4][0x10] ;  /* 0x01000200ff0477ac */ /* 0x000ee20008000a00 */
[----:B-----5:R-:W-:Y:S01]  /*70a0*/  MOV R5, UR9 ;  /* 0x0000000900057c02 */ /* 0x020fe20008000f00 */
[----:B------:R-:W-:Y:S01]  /*70b0*/  IMAD.U32 R4, RZ, RZ, UR8 ;  /* 0x00000008ff047e24 */ /* 0x000fe2000f8e00ff */
[----:B-1----:R-:W-:Y:S01]  /*70c0*/  MOV R7, UR7 ;  /* 0x0000000700077c02 */ /* 0x002fe20008000f00 */
[----:B------:R-:W-:Y:S01]  /*70d0*/  IMAD.U32 R6, RZ, RZ, UR6 ;  /* 0x00000006ff067e24 */ /* 0x000fe2000f8e00ff */
[----:B---3--:R-:W-:Y:S01]  /*70e0*/  MOV R11, UR5 ;  /* 0x00000005000b7c02 */ /* 0x008fe20008000f00 */
[----:B------:R-:W-:Y:S02]  /*70f0*/  IMAD.U32 R10, RZ, RZ, UR4 ;  /* 0x00000004ff0a7e24 */ /* 0x000fe4000f8e00ff */
[----:B------:R-:W-:Y:S07]  /*7100*/  LEPC R20, `(.L_x_107) ;  /* 0x000000001014794e */ /* 0x000fee0000000000 */
[----:B--2-4-:R-:W-:Y:S05]  /*7110*/  CALL.ABS.NOINC R2 ;  /* 0x0000000002007343 */ /* 0x014fea0003c00000 */
.L_x_107:
[----:B------:R-:W-:Y:S05]  /*7120*/  BSYNC.RECONVERGENT B6 ;  /* 0x0000000000067941 */ /* 0x000fea0003800200 */
.L_x_106:
[-C--:B--2---:R-:W-:Y:S01]  /*7130*/  F2FP.F16.E4M3.UNPACK_B R74, R136.reuse ;  /* 0x00000088ff4a723e */ /* 0x084fe200020006ff */
[----:B------:R-:W-:Y:S05]  /*7140*/  WARPSYNC.ALL ;  /* 0x0000000000007948 */ /* 0x000fea0003800000 */
[----:B------:R-:W-:Y:S01]  /*7150*/  R2UR UR4, R71 ;  /* 0x00000000470472ca */ /* 0x000fe200000e0000 */
[--C-:B------:R-:W-:Y:S01]  /*7160*/  HADD2.F32 R72, -RZ, R74.reuse.H0_H0 ;  /* 0x2000004aff487230 */ /* 0x100fe20000004100 */
[----:B------:R-:W-:Y:S01]  /*7170*/  F2FP.F16.E4M3.UNPACK_B R76, R136.H1 ;  /* 0x00000088ff4c723e */ /* 0x000fe200030006ff */
[----:B------:R-:W-:Y:S01]  /*7180*/  HADD2.F32 R75, -RZ, R74.H1_H1 ;  /* 0x3000004aff4b7230 */ /* 0x000fe20000004100 */
[-C--:B------:R-:W-:Y:S01]  /*7190*/  F2FP.F16.E4M3.UNPACK_B R78, R137.reuse ;  /* 0x00000089ff4e723e */ /* 0x080fe200020006ff */
[----:B------:R-:W-:Y:S01]  /*71a0*/  BSSY.RECONVERGENT B0, `(.L_x_108) ;  /* 0x0000120000007945 */ /* 0x000fe20003800200 */
[----:B------:R-:W-:Y:S01]  /*71b0*/  F2FP.F16.E4M3.UNPACK_B R80, R137.H1 ;  /* 0x00000089ff50723e */ /* 0x000fe200030006ff */
[--C-:B------:R-:W-:Y:S01]  /*71c0*/  HADD2.F32 R74, -RZ, R76.reuse.H0_H0 ;  /* 0x2000004cff4a7230 */ /* 0x100fe20000004100 */
[-C--:B------:R-:W-:Y:S01]  /*71d0*/  F2FP.F16.E4M3.UNPACK_B R82, R138.reuse ;  /* 0x0000008aff52723e */ /* 0x080fe200020006ff */
[----:B------:R-:W-:Y:S01]  /*71e0*/  HADD2.F32 R76, -RZ, R76.H1_H1 ;  /* 0x3000004cff4c7230 */ /* 0x000fe20000004100 */
[----:B------:R-:W-:Y:S01]  /*71f0*/  F2FP.F16.E4M3.UNPACK_B R84, R138.H1 ;  /* 0x0000008aff54723e */ /* 0x000fe200030006ff */
[--C-:B------:R-:W-:Y:S01]  /*7200*/  HADD2.F32 R77, -RZ, R78.reuse.H0_H0 ;  /* 0x2000004eff4d7230 */ /* 0x100fe20000004100 */
[-C--:B------:R-:W-:Y:S01]  /*7210*/  F2FP.F16.E4M3.UNPACK_B R86, R139.reuse ;  /* 0x0000008bff56723e */ /* 0x080fe200020006ff */
[----:B-1----:R-:W1:Y:S01]  /*7220*/  LDTM.x64 R4, tmem[UR4] ;  /* 0x00000004000479ee */ /* 0x002e620008340000 */
[----:B------:R-:W-:Y:S01]  /*7230*/  F2FP.F16.E4M3.UNPACK_B R88, R139.H1 ;  /* 0x0000008bff58723e */ /* 0x000fe200030006ff */
[----:B------:R-:W-:Y:S01]  /*7240*/  HADD2.F32 R78, -RZ, R78.H1_H1 ;  /* 0x3000004eff4e7230 */ /* 0x000fe20000004100 */
[-C--:B----4-:R-:W-:Y:S01]  /*7250*/  F2FP.F16.E4M3.UNPACK_B R90, R140.reuse ;  /* 0x0000008cff5a723e */ /* 0x090fe200020006ff */
[----:B------:R-:W-:Y:S01]  /*7260*/  HADD2.F32 R79, -RZ, R80.H0_H0 ;  /* 0x20000050ff4f7230 */ /* 0x000fe20000004100 */
[----:B------:R-:W-:Y:S01]  /*7270*/  F2FP.F16.E4M3.UNPACK_B R92, R140.H1 ;  /* 0x0000008cff5c723e */ /* 0x000fe200030006ff */
[--C-:B------:R-:W-:Y:S01]  /*7280*/  HADD2.F32 R81, -RZ, R82.reuse.H0_H0 ;  /* 0x20000052ff517230 */ /* 0x100fe20000004100 */
[----:B------:R-:W-:Y:S01]  /*7290*/  ISETP.NE.AND P6, PT, R156, RZ, PT ;  /* 0x000000ff9c00720c */ /* 0x000fe20003fc5270 */
[----:B------:R-:W-:Y:S01]  /*72a0*/  HADD2.F32 R82, -RZ, R82.H1_H1 ;  /* 0x30000052ff527230 */ /* 0x000fe20000004100 */
[----:B------:R-:W-:Y:S01]  /*72b0*/  SHF.L.U32 R204, R181, 0x4, RZ ;  /* 0x00000004b5cc7819 */ /* 0x000fe200000006ff */
[--C-:B------:R-:W-:Y:S01]  /*72c0*/  HADD2.F32 R85, -RZ, R86.reuse.H0_H0 ;  /* 0x20000056ff557230 */ /* 0x100fe20000004100 */
[----:B------:R-:W-:Y:S01]  /*72d0*/  SHF.L.U32 R206, R180, 0x4, RZ ;  /* 0x00000004b4ce7819 */ /* 0x000fe200000006ff */
[----:B------:R-:W-:Y:S01]  /*72e0*/  HADD2.F32 R86, -RZ, R86.H1_H1 ;  /* 0x30000056ff567230 */ /* 0x000fe20000004100 */
[----:B------:R-:W-:Y:S01]  /*72f0*/  SHF.L.U32 R205, R182, 0x4, RZ ;  /* 0x00000004b6cd7819 */ /* 0x000fe200000006ff */
[--C-:B------:R-:W-:Y:S01]  /*7300*/  HADD2.F32 R89, -RZ, R90.reuse.H0_H0 ;  /* 0x2000005aff597230 */ /* 0x100fe20000004100 */
[----:B------:R-:W-:Y:S01]  /*7310*/  F2FP.F16.E4M3.UNPACK_B R94, R141 ;  /* 0x0000008dff5e723e */ /* 0x000fe200020006ff */
[----:B------:R-:W-:Y:S01]  /*7320*/  HADD2.F32 R90, -RZ, R90.H1_H1 ;  /* 0x3000005aff5a7230 */ /* 0x000fe20000004100 */
[----:B------:R-:W-:Y:S01]  /*7330*/  F2FP.F16.E4M3.UNPACK_B R98, R142 ;  /* 0x0000008eff62723e */ /* 0x000fe200020006ff */
[----:B------:R-:W-:Y:S01]  /*7340*/  HADD2.F32 R80, -RZ, R80.H1_H1 ;  /* 0x30000050ff507230 */ /* 0x000fe20000004100 */
[----:B------:R-:W-:Y:S01]  /*7350*/  F2FP.F16.E4M3.UNPACK_B R102, R143 ;  /* 0x0000008fff66723e */ /* 0x000fe200020006ff */
[--C-:B------:R-:W-:Y:S01]  /*7360*/  HADD2.F32 R93, -RZ, R94.reuse.H0_H0 ;  /* 0x2000005eff5d7230 */ /* 0x100fe20000004100 */
[----:B---3--:R-:W-:Y:S01]  /*7370*/  F2FP.F16.E4M3.UNPACK_B R106, R144 ;  /* 0x00000090ff6a723e */ /* 0x008fe200020006ff */
[----:B------:R-:W-:Y:S01]  /*7380*/  HADD2.F32 R94, -RZ, R94.H1_H1 ;  /* 0x3000005eff5e7230 */ /* 0x000fe20000004100 */
[----:B------:R-:W-:Y:S01]  /*7390*/  F2FP.F16.E4M3.UNPACK_B R110, R145 ;  /* 0x00000091ff6e723e */ /* 0x000fe200020006ff */
[C---:B-1----:R-:W-:Y:S01]  /*73a0*/  FMUL R0, R70.reuse, R4 ;  /* 0x0000000446007220 */ /* 0x042fe20000400000 */
[C---:B------:R-:W-:Y:S01]  /*73b0*/  FMUL R2, R70.reuse, R5 ;  /* 0x0000000546027220 */ /* 0x040fe20000400000 */
[C---:B------:R-:W-:Y:S01]  /*73c0*/  FMUL R4, R70.reuse, R8 ;  /* 0x0000000846047220 */ /* 0x040fe20000400000 */
[C---:B------:R-:W-:Y:S01]  /*73d0*/  FMUL R5, R70.reuse, R9 ;  /* 0x0000000946057220 */ /* 0x040fe20000400000 */
[C---:B------:R-:W-:Y:S01]  /*73e0*/  FFMA R0, R73.reuse, R72, R0 ;  /* 0x0000004849007223 */ /* 0x040fe20000000000 */
[C---:B------:R-:W-:Y:S01]  /*73f0*/  FFMA R2, R73.reuse, R75, R2 ;  /* 0x0000004b49027223 */ /* 0x040fe20000000002 */
[C---:B------:R-:W-:Y:S01]  /*7400*/  FMUL R8, R70.reuse, R12 ;  /* 0x0000000c46087220 */ /* 0x040fe20000400000 */
[C---:B------:R-:W-:Y:S01]  /*7410*/  FMUL R9, R70.reuse, R13 ;  /* 0x0000000d46097220 */ /* 0x040fe20000400000 */
[C---:B------:R-:W-:Y:S01]  /*7420*/  FMUL R12, R70.reuse, R16 ;  /* 0x00000010460c7220 */ /* 0x040fe20000400000 */
[C---:B------:R-:W-:Y:S01]  /*7430*/  FMUL R13, R70.reuse, R17 ;  /* 0x00000011460d7220 */ /* 0x040fe20000400000 */
[C---:B------:R-:W-:Y:S01]  /*7440*/  FMUL R16, R70.reuse, R20 ;  /* 0x0000001446107220 */ /* 0x040fe20000400000 */
[C---:B------:R-:W-:Y:S01]  /*7450*/  FMUL R17, R70.reuse, R21 ;  /* 0x0000001546117220 */ /* 0x040fe20000400000 */
[C---:B------:R-:W-:Y:S01]  /*7460*/  FMUL R20, R70.reuse, R24 ;  /* 0x0000001846147220 */ /* 0x040fe20000400000 */
[C---:B------:R-:W-:Y:S01]  /*7470*/  FMUL R21, R70.reuse, R25 ;  /* 0x0000001946157220 */ /* 0x040fe20000400000 */
[--C-:B------:R-:W-:Y:S02]  /*7480*/  HADD2.F32 R97, -RZ, R98.reuse.H0_H0 ;  /* 0x20000062ff617230 */ /* 0x100fe40000004100 */
[C---:B------:R-:W-:Y:S01]  /*7490*/  FMUL R24, R70.reuse, R28 ;  /* 0x0000001c46187220 */ /* 0x040fe20000400000 */
[----:B------:R-:W-:Y:S02]  /*74a0*/  HADD2.F32 R98, -RZ, R98.H1_H1 ;  /* 0x30000062ff627230 */ /* 0x000fe40000004100 */
[C---:B------:R-:W-:Y:S01]  /*74b0*/  FMUL R25, R70.reuse, R29 ;  /* 0x0000001d46197220 */ /* 0x040fe20000400000 */
[--C-:B------:R-:W-:Y:S02]  /*74c0*/  HADD2.F32 R101, -RZ, R102.reuse.H0_H0 ;  /* 0x20000066ff657230 */ /* 0x100fe40000004100 */
[C---:B------:R-:W-:Y:S01]  /*74d0*/  FMUL R28, R70.reuse, R32 ;  /* 0x00000020461c7220 */ /* 0x040fe20000400000 */
[----:B------:R-:W-:Y:S02]  /*74e0*/  HADD2.F32 R102, -RZ, R102.H1_H1 ;  /* 0x30000066ff667230 */ /* 0x000fe40000004100 */
[C---:B------:R-:W-:Y:S01]  /*74f0*/  FMUL R29, R70.reuse, R33 ;  /* 0x00000021461d7220 */ /* 0x040fe20000400000 */
[--C-:B------:R-:W-:Y:S02]  /*7500*/  HADD2.F32 R105, -RZ, R106.reuse.H0_H0 ;  /* 0x2000006aff697230 */ /* 0x100fe40000004100 */
[C---:B------:R-:W-:Y:S01]  /*7510*/  FMUL R32, R70.reuse, R36 ;  /* 0x0000002446207220 */ /* 0x040fe20000400000 */
[----:B------:R-:W-:Y:S01]  /*7520*/  F2FP.F16.E4M3.UNPACK_B R96, R141.H1 ;  /* 0x0000008dff60723e */ /* 0x000fe200030006ff */
[----:B------:R-:W-:Y:S02]  /*7530*/  HADD2.F32 R106, -RZ, R106.H1_H1 ;  /* 0x3000006aff6a7230 */ /* 0x000fe40000004100 */
[C---:B------:R-:W-:Y:S01]  /*7540*/  FMUL R33, R70.reuse, R37 ;  /* 0x0000002546217220 */ /* 0x040fe20000400000 */
[--C-:B------:R-:W-:Y:S02]  /*7550*/  HADD2.F32 R109, -RZ, R110.reuse.H0_H0 ;  /* 0x2000006eff6d7230 */ /* 0x100fe40000004100 */
[C---:B------:R-:W-:Y:S01]  /*7560*/  FMUL R36, R70.reuse, R40 ;  /* 0x0000002846247220 */ /* 0x040fe20000400000 */
[----:B------:R-:W-:Y:S01]  /*7570*/  F2FP.F16.E4M3.UNPACK_B R100, R142.H1 ;  /* 0x0000008eff64723e */ /* 0x000fe200030006ff */
[----:B------:R-:W-:Y:S02]  /*7580*/  HADD2.F32 R110, -RZ, R110.H1_H1 ;  /* 0x3000006eff6e7230 */ /* 0x000fe40000004100 */
[C---:B------:R-:W-:Y:S01]  /*7590*/  FMUL R37, R70.reuse, R41 ;  /* 0x0000002946257220 */ /* 0x040fe20000400000 */
[C---:B------:R-:W-:Y:S01]  /*75a0*/  FMUL R40, R70.reuse, R44 ;  /* 0x0000002c46287220 */ /* 0x040fe20000400000 */
[----:B------:R-:W-:Y:S01]  /*75b0*/  F2FP.F16.E4M3.UNPACK_B R104, R143.H1 ;  /* 0x0000008fff68723e */ /* 0x000fe200030006ff */
        /* <DEDUP_REMOVED lines=8> */
[----:B------:R-:W-:Y:S01]  /*7640*/  F2FP.F16.E4M3.UNPACK_B R114, R146 ;  /* 0x00000092ff72723e */ /* 0x000fe200020006ff */
[C---:B------:R-:W-:Y:S01]  /*7650*/  FMUL R53, R70.reuse, R57 ;  /* 0x0000003946357220 */ /* 0x040fe20000400000 */
[C---:B------:R-:W-:Y:S01]  /*7660*/  FMUL R56, R70.reuse, R60 ;  /* 0x0000003c46387220 */ /* 0x040fe20000400000 */
[----:B------:R-:W-:Y:S01]  /*7670*/  F2FP.F16.E4M3.UNPACK_B R116, R146.H1 ;  /* 0x00000092ff74723e */ /* 0x000fe200030006ff */
[C---:B------:R-:W-:Y:S01]  /*7680*/  FMUL R57, R70.reuse, R61 ;  /* 0x0000003d46397220 */ /* 0x040fe20000400000 */
[--C-:B------:R-:W-:Y:S02]  /*7690*/  HADD2.F32 R113, -RZ, R114.reuse.H0_H0 ;  /* 0x20000072ff717230 */ /* 0x100fe40000004100 */
[C---:B------:R-:W-:Y:S01]  /*76a0*/  FMUL R60, R70.reuse, R64 ;  /* 0x00000040463c7220 */ /* 0x040fe20000400000 */
[----:B------:R-:W-:Y:S01]  /*76b0*/  F2FP.F16.E4M3.UNPACK_B R118, R147 ;  /* 0x00000093ff76723e */ /* 0x000fe200020006ff */
[----:B------:R-:W-:Y:S02]  /*76c0*/  HADD2.F32 R114, -RZ, R114.H1_H1 ;  /* 0x30000072ff727230 */ /* 0x000fe40000004100 */
[C---:B------:R-:W-:Y:S01]  /*76d0*/  FMUL R61, R70.reuse, R65 ;  /* 0x00000041463d7220 */ /* 0x040fe20000400000 */
[C---:B------:R-:W-:Y:S01]  /*76e0*/  FMUL R3, R70.reuse, R6 ;  /* 0x0000000646037220 */ /* 0x040fe20000400000 */
[----:B------:R-:W-:Y:S01]  /*76f0*/  F2FP.F16.E4M3.UNPACK_B R120, R147.H1 ;  /* 0x00000093ff78723e */ /* 0x000fe200030006ff */
[--C-:B------:R-:W-:Y:S02]  /*7700*/  HADD2.F32 R117, -RZ, R118.reuse.H0_H0 ;  /* 0x20000076ff757230 */ /* 0x100fe40000004100 */
[C---:B------:R-:W-:Y:S01]  /*7710*/  FMUL R7, R70.reuse, R7 ;  /* 0x0000000746077220 */ /* 0x040fe20000400000 */
[C---:B------:R-:W-:Y:S01]  /*7720*/  FFMA R3, R73.reuse, R74, R3 ;  /* 0x0000004a49037223 */ /* 0x040fe20000000003 */
[----:B------:R-:W-:Y:S01]  /*7730*/  F2FP.F16.E4M3.UNPACK_B R122, R148 ;  /* 0x00000094ff7a723e */ /* 0x000fe200020006ff */
[----:B------:R-:W-:Y:S02]  /*7740*/  HADD2.F32 R118, -RZ, R118.H1_H1 ;  /* 0x30000076ff767230 */ /* 0x000fe40000004100 */
[C---:B------:R-:W-:Y:S01]  /*7750*/  FFMA R7, R73.reuse, R76, R7 ;  /* 0x0000004c49077223 */ /* 0x040fe20000000007 */
[C---:B------:R-:W-:Y:S01]  /*7760*/  FFMA R4, R73.reuse, R77, R4 ;  /* 0x0000004d49047223 */ /* 0x040fe20000000004 */
[----:B------:R-:W-:Y:S01]  /*7770*/  F2FP.F16.E4M3.UNPACK_B R124, R148.H1 ;  /* 0x00000094ff7c723e */ /* 0x000fe200030006ff */
[----:B------:R-:W-:Y:S01]  /*7780*/  FFMA R5, R73, R78, R5 ;  /* 0x0000004e49057223 */ /* 0x000fe20000000005 */
[--C-:B------:R-:W-:Y:S01]  /*7790*/  HADD2.F32 R121, -RZ, R122.reuse.H0_H0 ;  /* 0x2000007aff797230 */ /* 0x100fe20000004100 */
[----:B------:R-:W-:Y:S01]  /*77a0*/  F2FP.SATFINITE.E4M3.F32.PACK_AB_MERGE_C R159, R7, R3, RZ ;  /* 0x00000003079f723e */ /* 0x000fe200048070ff */
[----:B------:R-:W-:Y:S02]  /*77b0*/  HADD2.F32 R122, -RZ, R122.H1_H1 ;  /* 0x3000007aff7a7230 */ /* 0x000fe40000004100 */
[C---:B------:R-:W-:Y:S01]  /*77c0*/  FMUL R6, R70.reuse, R10 ;  /* 0x0000000a46067220 */ /* 0x040fe20000400000 */
[----:B------:R-:W-:Y:S01]  /*77d0*/  FMUL R11, R70, R11 ;  /* 0x0000000b460b7220 */ /* 0x000fe20000400000 */
[--C-:B------:R-:W-:Y:S01]  /*77e0*/  HADD2.F32 R83, -RZ, R84.reuse.H0_H0 ;  /* 0x20000054ff537230 */ /* 0x100fe20000004100 */
[----:B------:R-:W-:Y:S01]  /*77f0*/  F2FP.SATFINITE.E4M3.F32.PACK_AB_MERGE_C R156, R2, R0, R159 ;  /* 0x00000000029c723e */ /* 0x000fe2000480709f */
[C---:B------:R-:W-:Y:S01]  /*7800*/  FFMA R6, R73.reuse, R79, R6 ;  /* 0x0000004f49067223 */ /* 0x040fe20000000006 */
[C---:B------:R-:W-:Y:S01]  /*7810*/  FFMA R11, R73.reuse, R80, R11 ;  /* 0x00000050490b7223 */ /* 0x040fe2000000000b */
[C---:B------:R-:W-:Y:S01]  /*7820*/  FFMA R8, R73.reuse, R81, R8 ;  /* 0x0000005149087223 */ /* 0x040fe20000000008 */
[----:B------:R-:W-:Y:S01]  /*7830*/  F2FP.F16.E4M3.UNPACK_B R126, R149 ;  /* 0x00000095ff7e723e */ /* 0x000fe200020006ff */
[----:B------:R-:W-:Y:S01]  /*7840*/  FFMA R9, R73, R82, R9 ;  /* 0x0000005249097223 */ /* 0x000fe20000000009 */
[----:B------:R-:W-:Y:S01]  /*7850*/  HADD2.F32 R84, -RZ, R84.H1_H1 ;  /* 0x30000054ff547230 */ /* 0x000fe20000004100 */
[----:B------:R-:W-:Y:S01]  /*7860*/  F2FP.SATFINITE.E4M3.F32.PACK_AB_MERGE_C R157, R11, R6, RZ ;  /* 0x000000060b9d723e */ /* 0x000fe200048070ff */
[C---:B------:R-:W-:Y:S01]  /*7870*/  FMUL R10, R70.reuse, R14 ;  /* 0x0000000e460a7220 */ /* 0x040fe20000400000 */
[----:B------:R-:W-:Y:S02]  /*7880*/  HADD2.F32 R125, -RZ, R126.H0_H0 ;  /* 0x2000007eff7d7230 */ /* 0x000fe40000004100 */
[C---:B------:R-:W-:Y:S01]  /*7890*/  FMUL R15, R70.reuse, R15 ;  /* 0x0000000f460f7220 */ /* 0x040fe20000400000 */
[----:B------:R-:W-:Y:S01]  /*78a0*/  HADD2.F32 R87, -RZ, R88.H0_H0 ;  /* 0x20000058ff577230 */ /* 0x000fe20000004100 */
[----:B------:R-:W-:Y:S01]  /*78b0*/  F2FP.SATFINITE.E4M3.F32.PACK_AB_MERGE_C R157, R5, R4, R157 ;  /* 0x00000004059d723e */ /* 0x000fe2000480709d */
[C---:B------:R-:W-:Y:S01]  /*78c0*/  FFMA R10, R73.reuse, R83, R10 ;  /* 0x00000053490a7223 */ /* 0x040fe2000000000a */
[C---:B------:R-:W-:Y:S01]  /*78d0*/  FFMA R15, R73.reuse, R84, R15 ;  /* 0x00000054490f7223 */ /* 0x040fe2000000000f */
[C---:B------:R-:W-:Y:S01]  /*78e0*/  FFMA R12, R73.reuse, R85, R12 ;  /* 0x00000055490c7223 */ /* 0x040fe2000000000c */
[----:B------:R-:W-:Y:S01]  /*78f0*/  F2FP.F16.E4M3.UNPACK_B R128, R149.H1 ;  /* 0x00000095ff80723e */ /* 0x000fe200030006ff */
[----:B------:R-:W-:Y:S01]  /*7900*/  FFMA R13, R73, R86, R13 ;  /* 0x00000056490d7223 */ /* 0x000fe2000000000d */
[----:B------:R-:W-:Y:S01]  /*7910*/  HADD2.F32 R126, -RZ, R126.H1_H1 ;  /* 0x3000007eff7e7230 */ /* 0x000fe20000004100 */
[----:B------:R-:W-:Y:S01]  /*7920*/  F2FP.SATFINITE.E4M3.F32.PACK_AB_MERGE_C R158, R15, R10, RZ ;  /* 0x0000000a0f9e723e */ /* 0x000fe200048070ff */
[----:B------:R-:W-:Y:S02]  /*7930*/  HADD2.F32 R88, -RZ, R88.H1_H1 ;  /* 0x30000058ff587230 */ /* 0x000fe40000004100 */
[C---:B------:R-:W-:Y:S01]  /*7940*/  FMUL R14, R70.reuse, R18 ;  /* 0x00000012460e7220 */ /* 0x040fe20000400000 */
[C---:B------:R-:W-:Y:S01]  /*7950*/  FMUL R19, R70.reuse, R19 ;  /* 0x0000001346137220 */ /* 0x040fe20000400000 */
[----:B------:R-:W-:Y:S01]  /*7960*/  F2FP.SATFINITE.E4M3.F32.PACK_AB_MERGE_C R158, R9, R8, R158 ;  /* 0x00000008099e723e */ /* 0x000fe2000480709e */
[--C-:B------:R-:W-:Y:S02]  /*7970*/  HADD2.F32 R91, -RZ, R92.reuse.H0_H0 ;  /* 0x2000005cff5b7230 */ /* 0x100fe40000004100 */
        /* <DEDUP_REMOVED lines=10> */
[----:B------:R-:W-:Y:S01]  /*7a20*/  F2FP.SATFINITE.E4M3.F32.PACK_AB_MERGE_C R159, R13, R12, R159 ;  /* 0x0000000c0d9f723e */ /* 0x000fe2000480709f */
[----:B------:R-:W-:Y:S02]  /*7a30*/  HADD2.F32 R95, -RZ, R96.H0_H0 ;  /* 0x20000060ff5f7230 */ /* 0x000fe40000004100 */
[C---:B------:R-:W-:Y:S01]  /*7a40*/  FFMA R18, R73.reuse, R91, R18 ;  /* 0x0000005b49127223 */ /* 0x040fe20000000012 */
[C---:B------:R-:W-:Y:S01]  /*7a50*/  FFMA R23, R73.reuse, R92, R23 ;  /* 0x0000005c49177223 */ /* 0x040fe20000000017 */
[C---:B------:R-:W-:Y:S01]  /*7a60*/  FFMA R20, R73.reuse, R93, R20 ;  /* 0x0000005d49147223 */ /* 0x040fe20000000014 */
[----:B------:R-:W-:Y:S01]  /*7a70*/  F2FP.F16.E4M3.UNPACK_B R132, R150.H1 ;  /* 0x00000096ff84723e */ /* 0x000fe200030006ff */
[----:B------:R1:W-:Y:S01]  /*7a80*/  STS.128 [R165+UR49+0x4400], R156 ;  /* 0x0044009ca5007988 */ /* 0x0003e20008000c31 */
[----:B------:R-:W-:Y:S01]  /*7a90*/  FFMA R21, R73, R94, R21 ;  /* 0x0000005e49157223 */ /* 0x000fe20000000015 */
[----:B------:R-:W-:Y:S01]  /*7aa0*/  F2FP.SATFINITE.E4M3.F32.PACK_AB_MERGE_C R190, R23, R18, RZ ;  /* 0x0000001217be723e */ /* 0x000fe200048070ff */
[----:B------:R-:W-:Y:S02]  /*7ab0*/  HADD2.F32 R130, -RZ, R130.H1_H1 ;  /* 0x30000082ff827230 */ /* 0x000fe40000004100 */
[C---:B------:R-:W-:Y:S01]  /*7ac0*/  FMUL R22, R70.reuse, R26 ;  /* 0x0000001a46167220 */ /* 0x040fe20000400000 */
[----:B------:R-:W-:Y:S02]  /*7ad0*/  HADD2.F32 R96, -RZ, R96.H1_H1 ;  /* 0x30000060ff607230 */ /* 0x000fe40000004100 */
[C---:B------:R-:W-:Y:S01]  /*7ae0*/  FMUL R27, R70.reuse, R27 ;  /* 0x0000001b461b7220 */ /* 0x040fe20000400000 */
[----:B------:R-:W-:Y:S02]  /*7af0*/  HADD2.F32 R99, -RZ, R100.H0_H0 ;  /* 0x20000064ff637230 */ /* 0x000fe40000004100 */
[C---:B------:R-:W-:Y:S01]  /*7b00*/  FFMA R22, R73.reuse, R95, R22 ;  /* 0x0000005f49167223 */ /* 0x040fe20000000016 */
[----:B------:R-:W-:Y:S01]  /*7b10*/  F2FP.F16.E4M3.UNPACK_B R134, R151 ;  /* 0x00000097ff86723e */ /* 0x000fe200020006ff */
        /* <DEDUP_REMOVED lines=8> */
[----:B------:R-:W-:Y:S02]  /*7ba0*/  HADD2.F32 R100, -RZ, R100.H1_H1 ;  /* 0x30000064ff647230 */ /* 0x000fe40000004100 */
[----:B------:R-:W-:Y:S01]  /*7bb0*/  FMUL R31, R70, R31 ;  /* 0x0000001f461f7220 */ /* 0x000fe20000400000 */
[--C-:B------:R-:W-:Y:S02]  /*7bc0*/  HADD2.F32 R103, -RZ, R104.reuse.H0_H0 ;  /* 0x20000068ff677230 */ /* 0x100fe40000004100 */
[C---:B------:R-:W-:Y:S01]  /*7bd0*/  FFMA R26, R73.reuse, R99, R26 ;  /* 0x00000063491a7223 */ /* 0x040fe2000000001a */
[----:B------:R-:W-:Y:S01]  /*7be0*/  ISETP.NE.AND P0, PT, R168, RZ, PT ;  /* 0x000000ffa800720c */ /* 0x000fe20003f05270 */
[C---:B------:R-:W-:Y:S01]  /*7bf0*/  FFMA R31, R73.reuse, R100, R31 ;  /* 0x00000064491f7223 */ /* 0x040fe2000000001f */
[C---:B------:R-:W-:Y:S01]  /*7c00*/  FFMA R28, R73.reuse, R101, R28 ;  /* 0x00000065491c7223 */ /* 0x040fe2000000001c */
[----:B------:R-:W-:Y:S01]  /*7c10*/  LEA R207, R162, UR49, 0x3 ;  /* 0x00000031a2cf7c11 */ /* 0x000fe2000f8e18ff */
[----:B------:R-:W-:Y:S01]  /*7c20*/  FFMA R29, R73, R102, R29 ;  /* 0x00000066491d7223 */ /* 0x000fe2000000001d */
[----:B------:R-:W-:Y:S01]  /*7c30*/  HADD2.F32 R104, -RZ, R104.H1_H1 ;  /* 0x30000068ff687230 */ /* 0x000fe20000004100 */
[----:B------:R-:W-:Y:S01]  /*7c40*/  F2FP.SATFINITE.E4M3.F32.PACK_AB_MERGE_C R192, R31, R26, RZ ;  /* 0x0000001a1fc0723e */ /* 0x000fe200048070ff */
[C---:B------:R-:W-:Y:S01]  /*7c50*/  FMUL R30, R70.reuse, R34 ;  /* 0x00000022461e7220 */ /* 0x040fe20000400000 */
[C---:B------:R-:W-:Y:S01]  /*7c60*/  FMUL R35, R70.reuse, R35 ;  /* 0x0000002346237220 */ /* 0x040fe20000400000 */
[--C-:B------:R-:W-:Y:S01]  /*7c70*/  HADD2.F32 R107, -RZ, R108.reuse.H0_H0 ;  /* 0x2000006cff6b7230 */ /* 0x100fe20000004100 */
[----:B-1----:R-:W-:Y:S01]  /*7c80*/  F2FP.SATFINITE.E4M3.F32.PACK_AB_MERGE_C R156, R17, R16, R190 ;  /* 0x00000010119c723e */ /* 0x002fe200048070be */
[----:B------:R-:W-:Y:S01]  /*7c90*/  FFMA R30, R73, R103, R30 ;  /* 0x00000067491e7223 */ /* 0x000fe2000000001e */
[----:B------:R-:W-:Y:S01]  /*7ca0*/  F2FP.SATFINITE.E4M3.F32.PACK_AB_MERGE_C R157, R21, R20, R191 ;  /* 0x00000014159d723e */ /* 0x000fe200048070bf */
[----:B------:R-:W-:Y:S01]  /*7cb0*/  FFMA R35, R73, R104, R35 ;  /* 0x0000006849237223 */ /* 0x000fe20000000023 */
[----:B------:R-:W-:Y:S01]  /*7cc0*/  F2FP.SATFINITE.E4M3.F32.PACK_AB_MERGE_C R158, R25, R24, R192 ;  /* 0x00000018199e723e */ /* 0x000fe200048070c0 */
[----:B------:R-:W-:Y:S01]  /*7cd0*/  FFMA R32, R73, R105, R32 ;  /* 0x0000006949207223 */ /* 0x000fe20000000020 */
[----:B------:R-:W-:Y:S01]  /*7ce0*/  IADD3 R190, PT, PT, R183, R204, RZ ;  /* 0x000000ccb7be7210 */ /* 0x000fe20007ffe0ff */
[----:B------:R-:W-:Y:S01]  /*7cf0*/  FFMA R33, R73, R106, R33 ;  /* 0x0000006a49217223 */ /* 0x000fe20000000021 */
[----:B------:R-:W-:Y:S01]  /*7d00*/  IADD3 R191, PT, PT, R183, R206, RZ ;  /* 0x000000ceb7bf7210 */ /* 0x000fe20007ffe0ff */
[----:B------:R-:W-:Y:S01]  /*7d10*/  HADD2.F32 R108, -RZ, R108.H1_H1 ;  /* 0x3000006cff6c7230 */ /* 0x000fe20000004100 */
[----:B------:R-:W-:Y:S01]  /*7d20*/  IADD3 R196, PT, PT, R205, R190, RZ ;  /* 0x000000becdc47210 */ /* 0x000fe20007ffe0ff */
[C---:B------:R-:W-:Y:S01]  /*7d30*/  FMUL R34, R70.reuse, R38 ;  /* 0x0000002646227220 */ /* 0x040fe20000400000 */
[----:B------:R-:W-:Y:S01]  /*7d40*/  F2FP.SATFINITE.E4M3.F32.PACK_AB_MERGE_C R159, R35, R30, RZ ;  /* 0x0000001e239f723e */ /* 0x000fe200048070ff */
[C---:B------:R-:W-:Y:S01]  /*7d50*/  FMUL R39, R70.reuse, R39 ;  /* 0x0000002746277220 */ /* 0x040fe20000400000 */
[--C-:B------:R-:W-:Y:S02]  /*7d60*/  HADD2.F32 R111, -RZ, R112.reuse.H0_H0 ;  /* 0x20000070ff6f7230 */ /* 0x100fe40000004100 */
[----:B------:R-:W-:Y:S01]  /*7d70*/  FFMA R34, R73, R107, R34 ;  /* 0x0000006b49227223 */ /* 0x000fe20000000022 */
[----:B------:R-:W-:Y:S01]  /*7d80*/  F2FP.SATFINITE.E4M3.F32.PACK_AB_MERGE_C R159, R29, R28, R159 ;  /* 0x0000001c1d9f723e */ /* 0x000fe2000480709f */
[C---:B------:R-:W-:Y:S01]  /*7d90*/  FFMA R39, R73.reuse, R108, R39 ;  /* 0x0000006c49277223 */ /* 0x040fe20000000027 */
[C---:B------:R-:W-:Y:S01]  /*7da0*/  FFMA R36, R73.reuse, R109, R36 ;  /* 0x0000006d49247223 */ /* 0x040fe20000000024 */
[----:B------:R-:W-:Y:S01]  /*7db0*/  FFMA R37, R73, R110, R37 ;  /* 0x0000006e49257223 */ /* 0x000fe20000000025 */
[----:B------:R-:W-:Y:S01]  /*7dc0*/  HADD2.F32 R112, -RZ, R112.H1_H1 ;  /* 0x30000070ff707230 */ /* 0x000fe20000004100 */
[----:B------:R1:W-:Y:S01]  /*7dd0*/  STS.128 [R190+0x4010], R156 ;  /* 0x0040109cbe007388 */ /* 0x0003e20000000c00 */
[----:B------:R-:W-:Y:S01]  /*7de0*/  F2FP.SATFINITE.E4M3.F32.PACK_AB_MERGE_C R192, R39, R34, RZ ;  /* 0x0000002227c0723e */ /* 0x000fe200048070ff */
[C---:B------:R-:W-:Y:S01]  /*7df0*/  FMUL R38, R70.reuse, R42 ;  /* 0x0000002a46267220 */ /* 0x040fe20000400000 */
[C---:B------:R-:W-:Y:S01]  /*7e00*/  FMUL R43, R70.reuse, R43 ;  /* 0x0000002b462b7220 */ /* 0x040fe20000400000 */
[--C-:B------:R-:W-:Y:S01]  /*7e10*/  HADD2.F32 R115, -RZ, R116.reuse.H0_H0 ;  /* 0x20000074ff737230 */ /* 0x100fe20000004100 */
[----:B------:R-:W-:Y:S01]  /*7e20*/  F2FP.SATFINITE.E4M3.F32.PACK_AB_MERGE_C R192, R33, R32, R192 ;  /* 0x0000002021c0723e */ /* 0x000fe200048070c0 */
[C---:B------:R-:W-:Y:S01]  /*7e30*/  FFMA R38, R73.reuse, R111, R38 ;  /* 0x0000006f49267223 */ /* 0x040fe20000000026 */
[C---:B------:R-:W-:Y:S01]  /*7e40*/  FFMA R43, R73.reuse, R112, R43 ;  /* 0x00000070492b7223 */ /* 0x040fe2000000002b */
[C---:B------:R-:W-:Y:S01]  /*7e50*/  FFMA R40, R73.reuse, R113, R40 ;  /* 0x0000007149287223 */ /* 0x040fe20000000028 */
[----:B------:R-:W-:Y:S01]  /*7e60*/  FFMA R41, R73, R114, R41 ;  /* 0x0000007249297223 */ /* 0x000fe20000000029 */
[----:B------:R-:W-:Y:S02]  /*7e70*/  HADD2.F32 R116, -RZ, R116.H1_H1 ;  /* 0x30000074ff747230 */ /* 0x000fe40000004100 */
        /* <DEDUP_REMOVED lines=8> */
[C---:B------:R-:W-:Y:S01]  /*7f00*/  FFMA R45, R73.reuse, R118, R45 ;  /* 0x00000076492d7223 */ /* 0x040fe2000000002d */
[----:B------:R-:W-:Y:S02]  /*7f10*/  HADD2.F32 R120, -RZ, R120.H1_H1 ;  /* 0x30000078ff787230 */ /* 0x000fe40000004100 */
[C---:B------:R-:W-:Y:S01]  /*7f20*/  FMUL R46, R70.reuse, R50 ;  /* 0x00000032462e7220 */ /* 0x040fe20000400000 */
[C---:B------:R-:W-:Y:S01]  /*7f30*/  FMUL R51, R70.reuse, R51 ;  /* 0x0000003346337220 */ /* 0x040fe20000400000 */
[--C-:B------:R-:W-:Y:S02]  /*7f40*/  HADD2.F32 R123, -RZ, R124.reuse.H0_H0 ;  /* 0x2000007cff7b7230 */ /* 0x100fe40000004100 */
[C---:B------:R-:W-:Y:S01]  /*7f50*/  FMUL R50, R70.reuse, R54 ;  /* 0x0000003646327220 */ /* 0x040fe20000400000 */
[C---:B------:R-:W-:Y:S01]  /*7f60*/  FFMA R46, R73.reuse, R119, R46 ;  /* 0x00000077492e7223 */ /* 0x040fe2000000002e */
[----:B------:R-:W-:Y:S02]  /*7f70*/  HADD2.F32 R124, -RZ, R124.H1_H1 ;  /* 0x3000007cff7c7230 */ /* 0x000fe40000004100 */
[C---:B------:R-:W-:Y:S01]  /*7f80*/  FFMA R51, R73.reuse, R120, R51 ;  /* 0x0000007849337223 */ /* 0x040fe20000000033 */
[C---:B------:R-:W-:Y:S01]  /*7f90*/  FMUL R55, R70.reuse, R55 ;  /* 0x0000003746377220 */ /* 0x040fe20000400000 */
[C---:B------:R-:W-:Y:S01]  /*7fa0*/  FFMA R48, R73.reuse, R121, R48 ;  /* 0x0000007949307223 */ /* 0x040fe20000000030 */
[C---:B------:R-:W-:Y:S01]  /*7fb0*/  FFMA R49, R73.reuse, R122, R49 ;  /* 0x0000007a49317223 */ /* 0x040fe20000000031 */
[--C-:B------:R-:W-:Y:S02]  /*7fc0*/  HADD2.F32 R127, -RZ, R128.reuse.H0_H0 ;  /* 0x20000080ff7f7230 */ /* 0x100fe40000004100 */
[C---:B------:R-:W-:Y:S01]  /*7fd0*/  FFMA R50, R73.reuse, R123, R50 ;  /* 0x0000007b49327223 */ /* 0x040fe20000000032 */
[----:B------:R-:W-:Y:S02]  /*7fe0*/  HADD2.F32 R128, -RZ, R128.H1_H1 ;  /* 0x30000080ff807230 */ /* 0x000fe40000004100 */
[C---:B------:R-:W-:Y:S01]  /*7ff0*/  FMUL R54, R70.reuse, R58 ;  /* 0x0000003a46367220 */ /* 0x040fe20000400000 */
        /* <DEDUP_REMOVED lines=16> */
[----:B------:R-:W-:Y:S01]  /*8100*/  FFMA R63, R73, R132, R63 ;  /* 0x00000084493f7223 */ /* 0x000fe2000000003f */
[----:B------:R-:W-:Y:S01]  /*8110*/  FMUL R67, R70, R67 ;  /* 0x0000004346437220 */ /* 0x000fe20000400000 */
[----:B------:R-:W-:Y:S01]  /*8120*/  F2FP.SATFINITE.E4M3.F32.PACK_AB_MERGE_C R194, R47, R42, RZ ;  /* 0x0000002a2fc2723e */ /* 0x000fe200048070ff */
[----:B------:R-:W-:Y:S01]  /*8130*/  FFMA R60, R73, R133, R60 ;  /* 0x00000085493c7223 */ /* 0x000fe2000000003c */
[----:B------:R-:W-:Y:S01]  /*8140*/  F2FP.SATFINITE.E4M3.F32.PACK_AB_MERGE_C R195, R51, R46, RZ ;  /* 0x0000002e33c3723e */ /* 0x000fe200048070ff */
[C---:B------:R-:W-:Y:S01]  /*8150*/  FFMA R61, R73.reuse, R134, R61 ;  /* 0x00000086493d7223 */ /* 0x040fe2000000003d */
[C---:B------:R-:W-:Y:S01]  /*8160*/  FFMA R62, R73.reuse, R75, R62 ;  /* 0x0000004b493e7223 */ /* 0x040fe2000000003e */
[----:B------:R-:W-:Y:S01]  /*8170*/  FFMA R67, R73, R72, R67 ;  /* 0x0000004849437223 */ /* 0x000fe20000000043 */
[----:B------:R-:W-:Y:S02]  /*8180*/  F2FP.SATFINITE.E4M3.F32.PACK_AB_MERGE_C R194, R41, R40, R194 ;  /* 0x0000002829c2723e */ /* 0x000fe400048070c2 */
[----:B------:R-:W-:Y:S02]  /*8190*/  F2FP.SATFINITE.E4M3.F32.PACK_AB_MERGE_C R195, R45, R44, R195 ;  /* 0x0000002c2dc3723e */ /* 0x000fe400048070c3 */
[----:B------:R-:W-:Y:S02]  /*81a0*/  F2FP.SATFINITE.E4M3.F32.PACK_AB_MERGE_C R200, R55, R50, RZ ;  /* 0x0000003237c8723e */ /* 0x000fe400048070ff */
[----:B------:R-:W-:Y:S01]  /*81b0*/  F2FP.SATFINITE.E4M3.F32.PACK_AB_MERGE_C R201, R59, R54, RZ ;  /* 0x000000363bc9723e */ /* 0x000fe200048070ff */
[----:B------:R1:W-:Y:S01]  /*81c0*/  STS.128 [R191+0x4020], R192 ;  /* 0x004020c0bf007388 */ /* 0x0003e20000000c00 */
[----:B------:R-:W-:Y:S02]  /*81d0*/  F2FP.SATFINITE.E4M3.F32.PACK_AB_MERGE_C R202, R63, R58, RZ ;  /* 0x0000003a3fca723e */ /* 0x000fe400048070ff */
[----:B------:R-:W-:Y:S02]  /*81e0*/  F2FP.SATFINITE.E4M3.F32.PACK_AB_MERGE_C R203, R67, R62, RZ ;  /* 0x0000003e43cb723e */ /* 0x000fe400048070ff */
[----:B------:R-:W-:Y:S02]  /*81f0*/  F2FP.SATFINITE.E4M3.F32.PACK_AB_MERGE_C R200, R49, R48, R200 ;  /* 0x0000003031c8723e */ /* 0x000fe400048070c8 */
[----:B------:R-:W-:Y:S02]  /*8200*/  F2FP.SATFINITE.E4M3.F32.PACK_AB_MERGE_C R201, R53, R52, R201 ;  /* 0x0000003435c9723e */ /* 0x000fe400048070c9 */
[----:B------:R-:W-:Y:S02]  /*8210*/  F2FP.SATFINITE.E4M3.F32.PACK_AB_MERGE_C R202, R57, R56, R202 ;  /* 0x0000003839ca723e */ /* 0x000fe400048070ca */
[----:B------:R-:W-:Y:S02]  /*8220*/  F2FP.SATFINITE.E4M3.F32.PACK_AB_MERGE_C R203, R61, R60, R203 ;  /* 0x0000003c3dcb723e */ /* 0x000fe400048070cb */
[----:B------:R-:W-:Y:S03]  /*8230*/  @P6 SHF.L.U32 R208, R161, 0x1f, RZ ;  /* 0x0000001fa1d06819 */ /* 0x000fe600000006ff */
[----:B------:R1:W-:Y:S01]  /*8240*/  STS.128 [R196+0x4010], R200 ;  /* 0x004010c8c4007388 */ /* 0x0003e20000000c00 */
[----:B------:R-:W-:Y:S01]  /*8250*/  @!PT LDS RZ, [RZ] ;  /* 0x00000000fffff984 */ /* 0x000fe20000000800 */
[----:B------:R-:W-:Y:S01]  /*8260*/  @!PT LDS RZ, [RZ] ;  /* 0x00000000fffff984 */ /* 0x000fe20000000800 */
[----:B------:R-:W-:Y:S01]  /*8270*/  @!PT LDS RZ, [RZ] ;  /* 0x00000000fffff984 */ /* 0x000fe20000000800 */
[----:B------:R-:W-:Y:S01]  /*8280*/  @!PT LDS RZ, [RZ] ;  /* 0x00000000fffff984 */ /* 0x000fe20000000800 */
[----:B------:R2:W-:Y:S07]  /*8290*/  MEMBAR.ALL.CTA ;  /* 0x0000000000007992 */ /* 0x0005ee0000008000 */
[----:B--2---:R-:W2:Y:S02]  /*82a0*/  FENCE.VIEW.ASYNC.S ;  /* 0x00000000000073c6 */ /* 0x004ea40000000000 */
[----:B--2---:R-:W-:Y:S06]  /*82b0*/  BAR.SYNC.DEFER_BLOCKING 0x1, 0x80 ;  /* 0x0042000000007b1d */ /* 0x004fec0000010000 */
[----:B------:R-:W-:Y:S05]  /*82c0*/  @P0 BRA `(.L_x_109) ;  /* 0x0000000000340947 */ /* 0x000fea0003800000 */
[----:B------:R-:W2:Y:S01]  /*82d0*/  LDCU.64 UR6, c[0x0][0x348] ;  /* 0x00006900ff0677ac */ /* 0x000ea20008000a00 */
[----:B------:R-:W-:Y:S02]  /*82e0*/  R2UR UR42, R189 ;  /* 0x00000000bd2a72ca */ /* 0x000fe400000e0000 */
[----:B------:R-:W-:Y:S01]  /*82f0*/  R2UR UR43, R188 ;  /* 0x00000000bc2b72ca */ /* 0x000fe200000e0000 */
[----:B------:R-:W-:Y:S01]  /*8300*/  UIADD3 UR4, UPT, UPT, UR49, 0x4400, URZ ;  /* 0x0000440031047890 */ /* 0x000fe2000fffe0ff */
[----:B------:R-:W-:Y:S02]  /*8310*/  R2UR UR44, R186 ;  /* 0x00000000ba2c72ca */ /* 0x000fe400000e0000 */
[----:B------:R-:W-:Y:S03]  /*8320*/  R2UR UR45, R187 ;  /* 0x00000000bb2d72ca */ /* 0x000fe600000e0000 */
[----:B------:R-:W-:Y:S05]  /*8330*/  IMAD.U32 R184, RZ, RZ, UR4 ;  /* 0x00000004ffb87e24 */ /* 0x000fea000f8e00ff */
[----:B------:R-:W-:Y:S01]  /*8340*/  R2UR UR40, R184 ;  /* 0x00000000b82872ca */ /* 0x000fe200000e0000 */
[----:B--2---:R-:W-:Y:S04]  /*8350*/  UIADD3 UR4, UP0, UPT, UR6, 0x780, URZ ;  /* 0x0000078006047890 */ /* 0x004fe8000ff1e0ff */
[----:B------:R-:W-:Y:S09]  /*8360*/  UIADD3.X UR5, UPT, UPT, URZ, UR7, URZ, UP0, !UPT ;  /* 0x00000007ff057290 */ /* 0x000ff200087fe4ff */
[----:B------:R2:W-:Y:S01]  /*8370*/  UTMASTG.5D.IM2COL [UR40], [UR4] ;  /* 0x00000028040073b5 */ /* 0x0005e20008060000 */
[----:B------:R0:W-:Y:S01]  /*8380*/  UTMACMDFLUSH ;  /* 0x00000000000079b7 */ /* 0x0001e20000000000 */
[----:B--2---:R-:W-:Y:S04]  /*8390*/  DEPBAR.LE SB0, 0x1 ;  /* 0x000080400000791a */ /* 0x004fe80000000000 */
.L_x_109:
[----:B------:R-:W-:Y:S05]  /*83a0*/  BSYNC.RECONVERGENT B0 ;  /* 0x0000000000007941 */ /* 0x000fea0003800200 */
.L_x_108:
[----:B------:R-:W-:Y:S06]  /*83b0*/  BAR.SYNC.DEFER_BLOCKING 0x1, 0x80 ;  /* 0x0042000000007b1d */ /* 0x000fec0000010000 */
[----:B------:R-:W2:Y:S01]  /*83c0*/  @P6 SYNCS.PHASECHK.TRANS64.TRYWAIT P0, [R207+URZ+0x180], R208 ;  /* 0x000180d0cf0065a7 */ /* 0x000ea200080011ff */
[----:B------:R-:W-:Y:S01]  /*83d0*/  BSSY B1, `(.L_x_110) ;  /* 0x0000023000017945 */ /* 0x000fe20003800000 */
[----:B--2---:R-:W-:Y:S03]  /*83e0*/  @P6 SEL R198, RZ, 0x1, !P0 ;  /* 0x00000001ffc66807 */ /* 0x004fe60004000000 */
[----:B------:R-:W-:Y:S05]  /*83f0*/  @!P6 BRA `(.L_x_111) ;  /* 0x000000000080e947 */ /* 0x000fea0003800000 */
[----:B------:R-:W-:Y:S01]  /*8400*/  ISETP.NE.AND P1, PT, R199, RZ, PT ;  /* 0x000000ffc700720c */ /* 0x000fe20003f25270 */
[----:B------:R-:W2:Y:S01]  /*8410*/  S2R R0, SR_CgaCtaId ;  /* 0x0000000000007919 */ /* 0x000ea20000008800 */
[----:B------:R-:W-:Y:S01]  /*8420*/  ISETP.NE.AND P0, PT, R198, RZ, PT ;  /* 0x000000ffc600720c */ /* 0x000fe20003f05270 */
[----:B------:R-:W-:Y:S10]  /*8430*/  BSSY B0, `(.L_x_112) ;  /* 0x0000009000007945 */ /* 0x000ff40003800000 */
[----:B------:R-:W-:Y:S04]  /*8440*/  @P1 IMAD R3, R162, 0x2000, R183 ;  /* 0x00002000a2031824 */ /* 0x000fe800078e02b7 */
[C---:B------:R-:W-:Y:S01]  /*8450*/  @P1 IMAD.IADD R204, R3.reuse, 0x1, R204 ;  /* 0x0000000103cc1824 */ /* 0x040fe200078e02cc */
[----:B------:R-:W-:Y:S03]  /*8460*/  @P1 IADD3 R206, PT, PT, R3, R206, RZ ;  /* 0x000000ce03ce1210 */ /* 0x000fe60007ffe0ff */
[----:B------:R-:W-:Y:S01]  /*8470*/  @P1 IMAD.IADD R205, R205, 0x1, R204 ;  /* 0x00000001cdcd1824 */ /* 0x000fe200078e02cc */
[----:B------:R-:W-:Y:S06]  /*8480*/  @P0 BRA `(.L_x_113) ;  /* 0x00000000000c0947 */ /* 0x000fec0003800000 */
[----:B------:R-:W-:Y:S04]  /*8490*/  SHF.L.U32 R2, R161, 0x1f, RZ ;  /* 0x0000001fa1027819 */ /* 0x000fe800000006ff */
[----:B------:R-:W3:Y:S02]  /*84a0*/  SYNCS.PHASECHK.TRANS64.TRYWAIT P0, [R207+URZ+0x180], R2 ;  /* 0x00018002cf0075a7 */ /* 0x000ee400080011ff */
[----:B---3--:R-:W-:Y:S05]  /*84b0*/  @!P0 BRA `(.L_x_114) ;  /* 0x0000002400448947 */ /* 0x008fea0003800000 */
.L_x_113:
[----:B------:R-:W-:Y:S05]  /*84c0*/  BSYNC B0 ;  /* 0x0000000000007941 */ /* 0x000fea0003800000 */
.L_x_112:
[----:B------:R-:W-:Y:S01]  /*84d0*/  ISETP.NE.AND P0, PT, R199, RZ, PT ;  /* 0x000000ffc700720c */ /* 0x000fe20003f05270 */
[----:B---3--:R-:W-:Y:S02]  /*84e0*/  VIADD R207, R207, 0x190 ;  /* 0x00000190cfcf7836 */ /* 0x008fe40000000000 */
[----:B------:R-:W-:Y:S03]  /*84f0*/  VIADD R162, R162, 0x1 ;  /* 0x00000001a2a27836 */ /* 0x000fe60000000000 */
[----:B--2---:R-:W-:Y:S07]  /*8500*/  PRMT R0, R0, 0x654, R207 ;  /* 0x0000065400007816 */ /* 0x004fee00000000cf */
[----:B------:R2:W3:Y:S04]  /*8510*/  @P0 LDS.128 R136, [R3] ;  /* 0x0000000003880984 */ /* 0x0004e80000000c00 */
[----:B------:R2:W4:Y:S04]  /*8520*/  @P0 LDS.128 R140, [R204+0x10] ;  /* 0x00001000cc8c0984 */ /* 0x0005280000000c00 */
[----:B------:R2:W1:Y:S04]  /*8530*/  @P0 LDS.128 R144, [R206+0x20] ;  /* 0x00002000ce900984 */ /* 0x0004680000000c00 */
        /* <DEDUP_REMOVED lines=8> */
[----:B------:R-:W-:Y:S01]  /*85c0*/  SEL R162, R162, RZ, P0 ;  /* 0x000000ffa2a27207 */ /* 0x000fe20000000000 */
[----:B-----5:R5:W-:Y:S02]  /*85d0*/  SYNCS.ARRIVE.TRANS64.RED.A1T0 RZ, [R0+URZ], RZ ;  /* 0x000000ff00ff79a7 */ /* 0x020be400081004ff */
[----:B-----5:R-:W-:Y:S04]  /*85e0*/  SEL R0, RZ, 0x1, P0 ;  /* 0x00000001ff007807 */ /* 0x020fe80000000000 */
[----:B--234-:R-:W-:Y:S02]  /*85f0*/  LOP3.LUT R161, R161, R0, RZ, 0x3c, !PT ;  /* 0x00000000a1a17212 */ /* 0x01cfe400078e3cff */
.L_x_111:
[----:B------:R-:W-:Y:S05]  /*8600*/  BSYNC B1 ;  /* 0x0000000000017941 */ /* 0x000fea0003800000 */
.L_x_110:
[----:B------:R-:W-:Y:S05]  /*8610*/  VIADD R3, R71, 0x40 ;  /* 0x0000004047037836 */ /* 0x000fea0000000000 */
[----:B------:R-:W-:Y:S04]  /*8620*/  SHF.R.U32.HI R3, RZ, 0x15, R3 ;  /* 0x00000015ff037819 */ /* 0x000fe80000011603 */
[----:B------:R-:W-:Y:S11]  /*8630*/  LOP3.LUT P0, RZ, R3, 0x3, R170, 0x48, !PT ;  /* 0x0000000303ff7812 */ /* 0x000ff600078048aa */
[----:B------:R-:W-:Y:S02]  /*8640*/  @!UPT UIADD3 URZ, UPT, UPT, URZ, URZ, URZ ;  /* 0x000000fffffff290 */ /* 0x000fe4000fffe0ff */
[----:B------:R-:W-:Y:S05]  /*8650*/  @!P0 BRA `(.L_x_115) ;  /* 0x0000000000408947 */ /* 0x000fea0003800000 */
[----:B------:R-:W2:Y:S01]  /*8660*/  LDCU.64 UR8, c[0x4][0x70] ;  /* 0x01000e00ff0877ac */ /* 0x000ea20008000a00 */
[----:B------:R-:W-:Y:S01]  /*8670*/  MOV R3, 0x0 ;  /* 0x0000000000037802 */ /* 0x000fe20000000f00 */
[----:B------:R-:W-:Y:S02]  /*8680*/  HFMA2 R12, -RZ, RZ, 0, 5.9604644775390625e-08 ;  /* 0x00000001ff0c7431 */ /* 0x000fe400000001ff */
[----:B------:R-:W-:Y:S02]  /*8690*/  IMAD.MOV.U32 R8, RZ, RZ, 0x192 ;  /* 0x00000192ff087424 */ /* 0x000fe400078e00ff */
[----:B------:R-:W-:Y:S01]  /*86a0*/  IMAD.MOV.U32 R13, RZ, RZ, RZ ;  /* 0x000000ffff0d7224 */ /* 0x000fe200078e00ff */
[----:B------:R-:W3:Y:S01]  /*86b0*/  LDCU.64 UR6, c[0x4][0x78] ;  /* 0x01000f00ff0677ac */ /* 0x000ee20008000a00 */
[----:B------:R-:W4:Y:S01]  /*86c0*/  LDC.64 R2, c[0x4][R3] ;  /* 0x0100000003027b82 */ /* 0x000f220000000a00 */
[----:B------:R-:W5:Y:S01]  /*86d0*/  LDCU.64 UR4, c[0x4][0x10] ;  /* 0x01000200ff0477ac */ /* 0x000f620008000a00 */
[----:B--2---:R-:W-:Y:S01]  /*86e0*/  MOV R5, UR9 ;  /* 0x0000000900057c02 */ /* 0x004fe20008000f00 */
[----:B------:R-:W-:Y:S01]  /*86f0*/  IMAD.U32 R4, RZ, RZ, UR8 ;  /* 0x00000008ff047e24 */ /* 0x000fe2000f8e00ff */
[----:B---3--:R-:W-:Y:S01]  /*8700*/  MOV R7, UR7 ;  /* 0x0000000700077c02 */ /* 0x008fe20008000f00 */
[----:B------:R-:W-:Y:S01]  /*8710*/  IMAD.U32 R6, RZ, RZ, UR6 ;  /* 0x00000006ff067e24 */ /* 0x000fe2000f8e00ff */
[----:B-----5:R-:W-:Y:S01]  /*8720*/  MOV R11, UR5 ;  /* 0x00000005000b7c02 */ /* 0x020fe20008000f00 */
[----:B------:R-:W-:Y:S02]  /*8730*/  IMAD.U32 R10, RZ, RZ, UR4 ;  /* 0x00000004ff0a7e24 */ /* 0x000fe4000f8e00ff */
[----:B------:R-:W-:Y:S07]  /*8740*/  LEPC R20, `(.L_x_115) ;  /* 0x000000001014794e */ /* 0x000fee0000000000 */
[----:B-1--4-:R-:W-:Y:S05]  /*8750*/  CALL.ABS.NOINC R2 ;  /* 0x0000000002007343 */ /* 0x012fea0003c00000 */
.L_x_115:
[----:B------:R-:W-:Y:S01]  /*8760*/  ISETP.NE.AND P0, PT, R168, RZ, PT ;  /* 0x000000ffa800720c */ /* 0x000fe20003f05270 */
[----:B------:R-:W-:Y:S05]  /*8770*/  WARPSYNC.ALL ;  /* 0x0000000000007948 */ /* 0x000fea0003800000 */
[----:B------:R-:W-:Y:S01]  /*8780*/  R2UR UR4, R71 ;  /* 0x00000000470472ca */ /* 0x000fe200000e0000 */
[----:B------:R-:W2:Y:S01]  /*8790*/  S2UR UR6, SR_CgaCtaId ;  /* 0x00000000000679c3 */ /* 0x000ea20000008800 */
[----:B------:R-:W-:Y:S01]  /*87a0*/  F2FP.F16.E4M3.UNPACK_B R11, R137 ;  /* 0x00000089ff0b723e */ /* 0x000fe200020006ff */
[----:B------:R-:W-:Y:S01]  /*87b0*/  BSSY.RECONVERGENT B0, `(.L_x_116) ;  /* 0x000011f000007945 */ /* 0x000fe20003800200 */
[----:B------:R-:W-:Y:S02]  /*87c0*/  F2FP.F16.E4M3.UNPACK_B R10, R138 ;  /* 0x0000008aff0a723e */ /* 0x000fe400020006ff */
[----:B------:R-:W-:Y:S01]  /*87d0*/  F2FP.F16.E4M3.UNPACK_B R9, R139 ;  /* 0x0000008bff09723e */ /* 0x000fe200020006ff */
[--C-:B------:R-:W-:Y:S01]  /*87e0*/  HADD2.F32 R74, -RZ, R11.reuse.H0_H0 ;  /* 0x2000000bff4a7230 */ /* 0x100fe20000004100 */
[----:B------:R-:W-:Y:S01]  /*87f0*/  F2FP.F16.E4M3.UNPACK_B R8, R140 ;  /* 0x0000008cff08723e */ /* 0x000fe200020006ff */
[----:B------:R-:W-:Y:S01]  /*8800*/  HADD2.F32 R76, -RZ, R11.H1_H1 ;  /* 0x3000000bff4c7230 */ /* 0x000fe20000004100 */
[----:B------:R-:W-:Y:S01]  /*8810*/  F2FP.F16.E4M3.UNPACK_B R7, R141 ;  /* 0x0000008dff07723e */ /* 0x000fe200020006ff */
[--C-:B------:R-:W-:Y:S01]  /*8820*/  HADD2.F32 R77, -RZ, R10.reuse.H0_H0 ;  /* 0x2000000aff4d7230 */ /* 0x100fe20000004100 */
[----:B------:R-:W-:Y:S01]  /*8830*/  F2FP.F16.E4M3.UNPACK_B R6, R142 ;  /* 0x0000008eff06723e */ /* 0x000fe200020006ff */
[----:B------:R-:W-:Y:S01]  /*8840*/  HADD2.F32 R80, -RZ, R10.H1_H1 ;  /* 0x3000000aff507230 */ /* 0x000fe20000004100 */
[----:B------:R-:W-:Y:S01]  /*8850*/  F2FP.F16.E4M3.UNPACK_B R5, R143 ;  /* 0x0000008fff05723e */ /* 0x000fe200020006ff */
[--C-:B------:R-:W-:Y:S01]  /*8860*/  HADD2.F32 R81, -RZ, R9.reuse.H0_H0 ;  /* 0x20000009ff517230 */ /* 0x100fe20000004100 */
[----:B-1----:R-:W-:Y:S01]  /*8870*/  F2FP.F16.E4M3.UNPACK_B R4, R144 ;  /* 0x00000090ff04723e */ /* 0x002fe200020006ff */
[----:B------:R-:W-:Y:S01]  /*8880*/  HADD2.F32 R84, -RZ, R9.H1_H1 ;  /* 0x30000009ff547230 */ /* 0x000fe20000004100 */
[-C--:B------:R-:W-:Y:S01]  /*8890*/  F2FP.F16.E4M3.UNPACK_B R2, R136.reuse ;  /* 0x00000088ff02723e */ /* 0x080fe200020006ff */
[--C-:B------:R-:W-:Y:S01]  /*88a0*/  HADD2.F32 R85, -RZ, R8.reuse.H0_H0 ;  /* 0x20000008ff557230 */ /* 0x100fe20000004100 */
[----:B------:R-:W-:Y:S01]  /*88b0*/  F2FP.F16.E4M3.UNPACK_B R136, R136.H1 ;  /* 0x00000088ff88723e */ /* 0x000fe200030006ff */
[----:B------:R-:W-:Y:S01]  /*88c0*/  HADD2.F32 R87, -RZ, R8.H1_H1 ;  /* 0x30000008ff577230 */ /* 0x000fe20000004100 */
[----:B------:R-:W-:Y:S01]  /*88d0*/  F2FP.F16.E4M3.UNPACK_B R137, R137.H1 ;  /* 0x00000089ff89723e */ /* 0x000fe200030006ff */
[--C-:B------:R-:W-:Y:S01]  /*88e0*/  HADD2.F32 R90, -RZ, R7.reuse.H0_H0 ;  /* 0x20000007ff5a7230 */ /* 0x100fe20000004100 */
[----:B------:R-:W-:Y:S01]  /*88f0*/  F2FP.F16.E4M3.UNPACK_B R138, R138.H1 ;  /* 0x0000008aff8a723e */ /* 0x000fe200030006ff */
[----:B------:R-:W-:Y:S01]  /*8900*/  HADD2.F32 R91, -RZ, R7.H1_H1 ;  /* 0x30000007ff5b7230 */ /* 0x000fe20000004100 */
[----:B------:R-:W-:Y:S01]  /*8910*/  F2FP.F16.E4M3.UNPACK_B R139, R139.H1 ;  /* 0x0000008bff8b723e */ /* 0x000fe200030006ff */
[--C-:B------:R-:W-:Y:S01]  /*8920*/  HADD2.F32 R94, -RZ, R6.reuse.H0_H0 ;  /* 0x20000006ff5e7230 */ /* 0x100fe20000004100 */
[----:B------:R-:W-:Y:S01]  /*8930*/  R2UR UR5, R197 ;  /* 0x00000000c50572ca */ /* 0x000fe200000e0000 */
[----:B------:R-:W-:Y:S01]  /*8940*/  HADD2.F32 R95, -RZ, R6.H1_H1 ;  /* 0x30000006ff5f7230 */ /* 0x000fe20000004100 */
        /* <DEDUP_REMOVED lines=9> */
[----:B------:R-:W1:Y:S01]  /*89e0*/  LDTM.x64 R4, tmem[UR4+0x40] ;  /* 0x00004004000479ee */ /* 0x000e620008340000 */
[--C-:B------:R-:W-:Y:S01]  /*89f0*/  HADD2.F32 R0, -RZ, R2.reuse.H0_H0 ;  /* 0x20000002ff007230 */ /* 0x100fe20000004100 */
[----:B------:R-:W-:Y:S01]  /*8a00*/  NOP ;  /* 0x0000000000007918 */ /* 0x000fe20000000000 */
[----:B------:R-:W-:Y:S01]  /*8a10*/  UIADD3 UR4, UPT, UPT, UR5, 0x1d0, URZ ;  /* 0x000001d005047890 */ /* 0x000fe2000fffe0ff */
[----:B------:R-:W-:Y:S01]  /*8a20*/  HADD2.F32 R2, -RZ, R2.H1_H1 ;  /* 0x30000002ff027230 */ /* 0x000fe20000004100 */
[----:B------:R-:W-:Y:S01]  /*8a30*/  F2FP.F16.E4M3.UNPACK_B R127, R150 ;  /* 0x00000096ff7f723e */ /* 0x000fe200020006ff */
[----:B------:R-:W-:Y:S01]  /*8a40*/  HADD2.F32 R78, -RZ, R137.H1_H1 ;  /* 0x30000089ff4e7230 */ /* 0x000fe20000004100 */
[----:B------:R-:W-:Y:S01]  /*8a50*/  F2FP.F16.E4M3.UNPACK_B R130, R151 ;  /* 0x00000097ff82723e */ /* 0x000fe200020006ff */
        /* <DEDUP_REMOVED lines=16> */
[----:B--2---:R-:W-:Y:S01]  /*8b60*/  UPRMT UR4, UR6, 0x654, UR4 ;  /* 0x0000065406047896 */ /* 0x004fe20008000004 */
[C---:B-1----:R-:W-:Y:S01]  /*8b70*/  FMUL R4, R70.reuse, R4 ;  /* 0x0000000446047220 */ /* 0x042fe20000400000 */
[C---:B------:R-:W-:Y:S01]  /*8b80*/  FMUL R5, R70.reuse, R5 ;  /* 0x0000000546057220 */ /* 0x040fe20000400000 */
[--C-:B------:R-:W-:Y:S02]  /*8b90*/  HADD2.F32 R3, -RZ, R136.reuse.H0_H0 ;  /* 0x20000088ff037230 */ /* 0x100fe40000004100 */
[C---:B------:R-:W-:Y:S01]  /*8ba0*/  FMUL R8, R70.reuse, R8 ;  /* 0x0000000846087220 */ /* 0x040fe20000400000 */
[C---:B------:R-:W-:Y:S01]  /*8bb0*/  FFMA R4, R73.reuse, R0, R4 ;  /* 0x0000000049047223 */ /* 0x040fe20000000004 */
[C---:B------:R-:W-:Y:S01]  /*8bc0*/  FFMA R5, R73.reuse, R2, R5 ;  /* 0x0000000249057223 */ /* 0x040fe20000000005 */
[C---:B------:R-:W-:Y:S01]  /*8bd0*/  FMUL R9, R70.reuse, R9 ;  /* 0x0000000946097220 */ /* 0x040fe20000400000 */
[C---:B------:R-:W-:Y:S01]  /*8be0*/  FMUL R12, R70.reuse, R12 ;  /* 0x0000000c460c7220 */ /* 0x040fe20000400000 */
[----:B------:R-:W-:Y:S01]  /*8bf0*/  SYNCS.ARRIVE.TRANS64.RED.A1T0 RZ, [UR4], RZ ;  /* 0x000000ffffff79a7 */ /* 0x000fe20008100404 */
[C---:B------:R-:W-:Y:S01]  /*8c00*/  FMUL R13, R70.reuse, R13 ;  /* 0x0000000d460d7220 */ /* 0x040fe20000400000 */
[C---:B------:R-:W-:Y:S01]  /*8c10*/  FMUL R16, R70.reuse, R16 ;  /* 0x0000001046107220 */ /* 0x040fe20000400000 */
[C---:B------:R-:W-:Y:S01]  /*8c20*/  FMUL R17, R70.reuse, R17 ;  /* 0x0000001146117220 */ /* 0x040fe20000400000 */
[C---:B------:R-:W-:Y:S01]  /*8c30*/  FMUL R0, R70.reuse, R20 ;  /* 0x0000001446007220 */ /* 0x040fe20000400000 */
[C---:B------:R-:W-:Y:S01]  /*8c40*/  FMUL R2, R70.reuse, R21 ;  /* 0x0000001546027220 */ /* 0x040fe20000400000 */
[C---:B------:R-:W-:Y:S01]  /*8c50*/  FMUL R21, R70.reuse, R28 ;  /* 0x0000001c46157220 */ /* 0x040fe20000400000 */
[----:B------:R-:W-:Y:S02]  /*8c60*/  HADD2.F32 R122, -RZ, R123.H0_H0 ;  /* 0x2000007bff7a7230 */ /* 0x000fe40000004100 */
[C---:B------:R-:W-:Y:S01]  /*8c70*/  FMUL R6, R70.reuse, R6 ;  /* 0x0000000646067220 */ /* 0x040fe20000400000 */
[----:B------:R-:W-:Y:S02]  /*8c80*/  HADD2.F32 R72, -RZ, R136.H1_H1 ;  /* 0x30000088ff487230 */ /* 0x000fe40000004100 */
[C---:B------:R-:W-:Y:S01]  /*8c90*/  FMUL R7, R70.reuse, R7 ;  /* 0x0000000746077220 */ /* 0x040fe20000400000 */
[----:B------:R-:W-:Y:S02]  /*8ca0*/  HADD2.F32 R75, -RZ, R137.H0_H0 ;  /* 0x20000089ff4b7230 */ /* 0x000fe40000004100 */
[C---:B------:R-:W-:Y:S01]  /*8cb0*/  FFMA R6, R73.reuse, R3, R6 ;  /* 0x0000000349067223 */ /* 0x040fe20000000006 */
[----:B------:R-:W-:Y:S02]  /*8cc0*/  HADD2.F32 R123, -RZ, R123.H1_H1 ;  /* 0x3000007bff7b7230 */ /* 0x000fe40000004100 */
[C---:B------:R-:W-:Y:S01]  /*8cd0*/  FFMA R7, R73.reuse, R72, R7 ;  /* 0x0000004849077223 */ /* 0x040fe20000000007 */
[C---:B------:R-:W-:Y:S01]  /*8ce0*/  FFMA R8, R73.reuse, R74, R8 ;  /* 0x0000004a49087223 */ /* 0x040fe20000000008 */
[----:B------:R-:W-:Y:S01]  /*8cf0*/  FFMA R9, R73, R76, R9 ;  /* 0x0000004c49097223 */ /* 0x000fe20000000009 */
[--C-:B------:R-:W-:Y:S02]  /*8d00*/  HADD2.F32 R126, -RZ, R127.reuse.H0_H0 ;  /* 0x2000007fff7e7230 */ /* 0x100fe40000004100 */
[C---:B------:R-:W-:Y:S01]  /*8d10*/  FMUL R10, R70.reuse, R10 ;  /* 0x0000000a460a7220 */ /* 0x040fe20000400000 */
[----:B------:R-:W-:Y:S01]  /*8d20*/  F2FP.SATFINITE.E4M3.F32.PACK_AB_MERGE_C R76, R7, R6, RZ ;  /* 0x00000006074c723e */ /* 0x000fe200048070ff */
[C---:B------:R-:W-:Y:S01]  /*8d30*/  FMUL R7, R70.reuse, R24 ;  /* 0x0000001846077220 */ /* 0x040fe20000400000 */
[----:B------:R-:W-:Y:S02]  /*8d40*/  HADD2.F32 R127, -RZ, R127.H1_H1 ;  /* 0x3000007fff7f7230 */ /* 0x000fe40000004100 */
[C---:B------:R-:W-:Y:S01]  /*8d50*/  FFMA R10, R73.reuse, R75, R10 ;  /* 0x0000004b490a7223 */ /* 0x040fe2000000000a */
[----:B------:R-:W-:Y:S02]  /*8d60*/  HADD2.F32 R72, -RZ, R130.H0_H0 ;  /* 0x20000082ff487230 */ /* 0x000fe40000004100 */
[C---:B------:R-:W-:Y:S01]  /*8d70*/  FMUL R11, R70.reuse, R11 ;  /* 0x0000000b460b7220 */ /* 0x040fe20000400000 */
[--C-:B------:R-:W-:Y:S02]  /*8d80*/  HADD2.F32 R79, -RZ, R138.reuse.H0_H0 ;  /* 0x2000008aff4f7230 */ /* 0x100fe40000004100 */
[C---:B------:R-:W-:Y:S01]  /*8d90*/  FMUL R14, R70.reuse, R14 ;  /* 0x0000000e460e7220 */ /* 0x040fe20000400000 */
[----:B------:R-:W-:Y:S02]  /*8da0*/  HADD2.F32 R82, -RZ, R138.H1_H1 ;  /* 0x3000008aff527230 */ /* 0x000fe40000004100 */
[C---:B------:R-:W-:Y:S01]  /*8db0*/  FFMA R11, R73.reuse, R78, R11 ;  /* 0x0000004e490b7223 */ /* 0x040fe2000000000b */
[C---:B------:R-:W-:Y:S01]  /*8dc0*/  FFMA R12, R73.reuse, R77, R12 ;  /* 0x0000004d490c7223 */ /* 0x040fe2000000000c */
[C---:B------:R-:W-:Y:S01]  /*8dd0*/  FFMA R13, R73.reuse, R80, R13 ;  /* 0x00000050490d7223 */ /* 0x040fe2000000000d */
[----:B------:R-:W-:Y:S01]  /*8de0*/  FFMA R14, R73, R79, R14 ;  /* 0x0000004f490e7223 */ /* 0x000fe2000000000e */
[----:B------:R-:W-:Y:S01]  /*8df0*/  HADD2.F32 R75, -RZ, R130.H1_H1 ;  /* 0x30000082ff4b7230 */ /* 0x000fe20000004100 */
[----:B------:R-:W-:Y:S01]  /*8e00*/  F2FP.SATFINITE.E4M3.F32.PACK_AB_MERGE_C R78, R11, R10, RZ ;  /* 0x0000000a0b4e723e */ /* 0x000fe200048070ff */
[C---:B------:R-:W-:Y:S01]  /*8e10*/  FMUL R10, R70.reuse, R25 ;  /* 0x00000019460a7220 */ /* 0x040fe20000400000 */
[C---:B------:R-:W-:Y:S01]  /*8e20*/  FMUL R25, R70.reuse, R32 ;  /* 0x0000002046197220 */ /* 0x040fe20000400000 */
        /* <DEDUP_REMOVED lines=8> */
[C---:B------:R-:W-:Y:S01]  /*8eb0*/  FMUL R19, R70.reuse, R19 ;  /* 0x0000001346137220 */ /* 0x040fe20000400000 */
[--C-:B------:R-:W-:Y:S01]  /*8ec0*/  HADD2.F32 R88, -RZ, R140.reuse.H0_H0 ;  /* 0x2000008cff587230 */ /* 0x100fe20000004100 */
[----:B------:R-:W-:Y:S01]  /*8ed0*/  F2FP.SATFINITE.E4M3.F32.PACK_AB_MERGE_C R14, R15, R14, RZ ;  /* 0x0000000e0f0e723e */ /* 0x000fe200048070ff */
[----:B------:R-:W-:Y:S02]  /*8ee0*/  HADD2.F32 R89, -RZ, R140.H1_H1 ;  /* 0x3000008cff597230 */ /* 0x000fe40000004100 */
[C---:B------:R-:W-:Y:S01]  /*8ef0*/  FFMA R19, R73.reuse, R86, R19 ;  /* 0x0000005649137223 */ /* 0x040fe20000000013 */
[C---:B------:R-:W-:Y:S01]  /*8f00*/  FFMA R0, R73.reuse, R85, R0 ;  /* 0x0000005549007223 */ /* 0x040fe20000000000 */
[----:B------:R-:W-:Y:S01]  /*8f10*/  FFMA R2, R73, R87, R2 ;  /* 0x0000005749027223 */ /* 0x000fe20000000002 */
[C---:B------:R-:W-:Y:S01]  /*8f20*/  FMUL R3, R70.reuse, R22 ;  /* 0x0000001646037220 */ /* 0x040fe20000400000 */
[C---:B------:R-:W-:Y:S01]  /*8f30*/  FMUL R22, R70.reuse, R29 ;  /* 0x0000001d46167220 */ /* 0x040fe20000400000 */
[----:B------:R-:W-:Y:S01]  /*8f40*/  F2FP.SATFINITE.E4M3.F32.PACK_AB_MERGE_C R18, R19, R18, RZ ;  /* 0x000000121312723e */ /* 0x000fe200048070ff */
[C---:B------:R-:W-:Y:S01]  /*8f50*/  FMUL R29, R70.reuse, R36 ;  /* 0x00000024461d7220 */ /* 0x040fe20000400000 */
[C---:B------:R-:W-:Y:S01]  /*8f60*/  FFMA R3, R73.reuse, R88, R3 ;  /* 0x0000005849037223 */ /* 0x040fe20000000003 */
[C---:B------:R-:W-:Y:S01]  /*8f70*/  FMUL R6, R70.reuse, R23 ;  /* 0x0000001746067220 */ /* 0x040fe20000400000 */
[--C-:B------:R-:W-:Y:S02]  /*8f80*/  HADD2.F32 R92, -RZ, R141.reuse.H0_H0 ;  /* 0x2000008dff5c7230 */ /* 0x100fe40000004100 */
[C---:B------:R-:W-:Y:S01]  /*8f90*/  FMUL R11, R70.reuse, R26 ;  /* 0x0000001a460b7220 */ /* 0x040fe20000400000 */
[----:B------:R-:W-:Y:S02]  /*8fa0*/  HADD2.F32 R93, -RZ, R141.H1_H1 ;  /* 0x3000008dff5d7230 */ /* 0x000fe40000004100 */
[C---:B------:R-:W-:Y:S01]  /*8fb0*/  FFMA R6, R73.reuse, R89, R6 ;  /* 0x0000005949067223 */ /* 0x040fe20000000006 */
[C---:B------:R-:W-:Y:S01]  /*8fc0*/  FFMA R7, R73.reuse, R90, R7 ;  /* 0x0000005a49077223 */ /* 0x040fe20000000007 */
[C---:B------:R-:W-:Y:S01]  /*8fd0*/  FFMA R10, R73.reuse, R91, R10 ;  /* 0x0000005b490a7223 */ /* 0x040fe2000000000a */
[C---:B------:R-:W-:Y:S01]  /*8fe0*/  FFMA R11, R73.reuse, R92, R11 ;  /* 0x0000005c490b7223 */ /* 0x040fe2000000000b */
[----:B------:R-:W-:Y:S01]  /*8ff0*/  FMUL R26, R70, R33 ;  /* 0x00000021461a7220 */ /* 0x000fe20000400000 */
[----:B------:R-:W-:Y:S01]  /*9000*/  F2FP.SATFINITE.E4M3.F32.PACK_AB_MERGE_C R3, R6, R3, RZ ;  /* 0x000000030603723e */ /* 0x000fe200048070ff */
        /* <DEDUP_REMOVED lines=9> */
[C---:B------:R-:W-:Y:S01]  /*90a0*/  FMUL R30, R70.reuse, R37 ;  /* 0x00000025461e7220 */ /* 0x040fe20000400000 */
[C---:B------:R-:W-:Y:S01]  /*90b0*/  FMUL R37, R70.reuse, R44 ;  /* 0x0000002c46257220 */ /* 0x040fe20000400000 */
[C---:B------:R-:W-:Y:S01]  /*90c0*/  FMUL R24, R70.reuse, R31 ;  /* 0x0000001f46187220 */ /* 0x040fe20000400000 */
[--C-:B------:R-:W-:Y:S02]  /*90d0*/  HADD2.F32 R100, -RZ, R143.reuse.H0_H0 ;  /* 0x2000008fff647230 */ /* 0x100fe40000004100 */
[----:B------:R-:W-:Y:S01]  /*90e0*/  FMUL R27, R70, R34 ;  /* 0x00000022461b7220 */ /* 0x000fe20000400000 */
[----:B------:R-:W-:Y:S02]  /*90f0*/  HADD2.F32 R101, -RZ, R143.H1_H1 ;  /* 0x3000008fff657230 */ /* 0x000fe40000004100 */
[C---:B------:R-:W-:Y:S01]  /*9100*/  FFMA R24, R73.reuse, R97, R24 ;  /* 0x0000006149187223 */ /* 0x040fe20000000018 */
[C---:B------:R-:W-:Y:S01]  /*9110*/  FFMA R25, R73.reuse, R98, R25 ;  /* 0x0000006249197223 */ /* 0x040fe20000000019 */
[C---:B------:R-:W-:Y:S01]  /*9120*/  FFMA R26, R73.reuse, R99, R26 ;  /* 0x00000063491a7223 */ /* 0x040fe2000000001a */
[----:B------:R-:W-:Y:S01]  /*9130*/  F2FP.F16.E4M3.UNPACK_B R148, R148.H1 ;  /* 0x00000094ff94723e */ /* 0x000fe200030006ff */
[C---:B------:R-:W-:Y:S01]  /*9140*/  FFMA R27, R73.reuse, R100, R27 ;  /* 0x00000064491b7223 */ /* 0x040fe2000000001b */
[----:B------:R-:W-:Y:S01]  /*9150*/  F2FP.SATFINITE.E4M3.F32.PACK_AB_MERGE_C R6, R24, R23, RZ ;  /* 0x000000171806723e */ /* 0x000fe200048070ff */
[C---:B------:R-:W-:Y:S01]  /*9160*/  FMUL R34, R70.reuse, R41 ;  /* 0x0000002946227220 */ /* 0x040fe20000400000 */
[C---:B------:R-:W-:Y:S01]  /*9170*/  FMUL R41, R70.reuse, R48 ;  /* 0x0000003046297220 */ /* 0x040fe20000400000 */
[----:B------:R-:W-:Y:S01]  /*9180*/  FMUL R28, R70, R35 ;  /* 0x00000023461c7220 */ /* 0x000fe20000400000 */
[----:B------:R-:W-:Y:S01]  /*9190*/  F2FP.F16.E4M3.UNPACK_B R149, R149.H1 ;  /* 0x00000095ff95723e */ /* 0x000fe200030006ff */
[--C-:B------:R-:W-:Y:S01]  /*91a0*/  HADD2.F32 R104, -RZ, R144.reuse.H0_H0 ;  /* 0x20000090ff687230 */ /* 0x100fe20000004100 */
[----:B------:R-:W-:Y:S01]  /*91b0*/  F2FP.SATFINITE.E4M3.F32.PACK_AB_MERGE_C R6, R22, R21, R6 ;  /* 0x000000151606723e */ /* 0x000fe20004807006 */
[C---:B------:R-:W-:Y:S01]  /*91c0*/  FFMA R28, R73.reuse, R101, R28 ;  /* 0x00000065491c7223 */ /* 0x040fe2000000001c */
[C---:B------:R-:W-:Y:S01]  /*91d0*/  FFMA R29, R73.reuse, R102, R29 ;  /* 0x00000066491d7223 */ /* 0x040fe2000000001d */
[C---:B------:R-:W-:Y:S01]  /*91e0*/  FFMA R30, R73.reuse, R103, R30 ;  /* 0x00000067491e7223 */ /* 0x040fe2000000001e */
[----:B------:R-:W-:Y:S02]  /*91f0*/  HADD2.F32 R105, -RZ, R144.H1_H1 ;  /* 0x30000090ff697230 */ /* 0x000fe40000004100 */
[C---:B------:R-:W-:Y:S01]  /*9200*/  FMUL R31, R70.reuse, R38 ;  /* 0x00000026461f7220 */ /* 0x040fe20000400000 */
[----:B------:R-:W-:Y:S01]  /*9210*/  F2FP.F16.E4M3.UNPACK_B R150, R150.H1 ;  /* 0x00000096ff96723e */ /* 0x000fe200030006ff */
[C---:B------:R-:W-:Y:S01]  /*9220*/  FMUL R38, R70.reuse, R45 ;  /* 0x0000002d46267220 */ /* 0x040fe20000400000 */
[C---:B------:R-:W-:Y:S01]  /*9230*/  FMUL R45, R70.reuse, R52 ;  /* 0x00000034462d7220 */ /* 0x040fe20000400000 */
[----:B------:R-:W-:Y:S01]  /*9240*/  F2FP.F16.E4M3.UNPACK_B R151, R151.H1 ;  /* 0x00000097ff97723e */ /* 0x000fe200030006ff */
[----:B------:R-:W-:Y:S01]  /*9250*/  FFMA R31, R73, R104, R31 ;  /* 0x00000068491f7223 */ /* 0x000fe2000000001f */
[----:B------:R-:W-:Y:S01]  /*9260*/  FMUL R52, R70, R59 ;  /* 0x0000003b46347220 */ /* 0x000fe20000400000 */
[----:B------:R-:W-:Y:S01]  /*9270*/  IADD3 R68, PT, PT, R68, 0x1, RZ ;  /* 0x0000000144447810 */ /* 0x000fe20007ffe0ff */
[C---:B------:R-:W-:Y:S01]  /*9280*/  FMUL R59, R70.reuse, R66 ;  /* 0x00000042463b7220 */ /* 0x040fe20000400000 */
[----:B------:R-:W-:Y:S01]  /*9290*/  F2FP.SATFINITE.E4M3.F32.PACK_AB_MERGE_C R66, R13, R12, R14 ;  /* 0x0000000c0d42723e */ /* 0x000fe2000480700e */
[C---:B------:R-:W-:Y:S01]  /*92a0*/  FMUL R32, R70.reuse, R39 ;  /* 0x0000002746207220 */ /* 0x040fe20000400000 */
[--C-:B------:R-:W-:Y:S02]  /*92b0*/  HADD2.F32 R108, -RZ, R145.reuse.H0_H0 ;  /* 0x20000091ff6c7230 */ /* 0x100fe40000004100 */
[C---:B------:R-:W-:Y:S01]  /*92c0*/  FMUL R35, R70.reuse, R42 ;  /* 0x0000002a46237220 */ /* 0x040fe20000400000 */
[----:B------:R-:W-:Y:S02]  /*92d0*/  HADD2.F32 R109, -RZ, R145.H1_H1 ;  /* 0x30000091ff6d7230 */ /* 0x000fe40000004100 */
[C---:B------:R-:W-:Y:S01]  /*92e0*/  FFMA R32, R73.reuse, R105, R32 ;  /* 0x0000006949207223 */ /* 0x040fe20000000020 */
[----:B------:R-:W-:Y:S01]  /*92f0*/  FMUL R36, R70, R43 ;  /* 0x0000002b46247220 */ /* 0x000fe20000400000 */
[C---:B------:R-:W-:Y:S01]  /*9300*/  FFMA R33, R73.reuse, R106, R33 ;  /* 0x0000006a49217223 */ /* 0x040fe20000000021 */
[C---:B------:R-:W-:Y:S01]  /*9310*/  FFMA R34, R73.reuse, R107, R34 ;  /* 0x0000006b49227223 */ /* 0x040fe20000000022 */
[--C-:B------:R-:W-:Y:S01]  /*9320*/  HADD2.F32 R112, -RZ, R146.reuse.H0_H0 ;  /* 0x20000092ff707230 */ /* 0x100fe20000004100 */
[----:B------:R-:W-:Y:S01]  /*9330*/  F2FP.SATFINITE.E4M3.F32.PACK_AB_MERGE_C R32, R32, R31, RZ ;  /* 0x0000001f2020723e */ /* 0x000fe200048070ff */
[C---:B------:R-:W-:Y:S01]  /*9340*/  FFMA R35, R73.reuse, R108, R35 ;  /* 0x0000006c49237223 */ /* 0x040fe20000000023 */
[----:B------:R-:W-:Y:S02]  /*9350*/  HADD2.F32 R113, -RZ, R146.H1_H1 ;  /* 0x30000092ff717230 */ /* 0x000fe40000004100 */
[----:B------:R-:W-:Y:S01]  /*9360*/  FMUL R39, R70, R46 ;  /* 0x0000002e46277220 */ /* 0x000fe20000400000 */
[----:B------:R-:W-:Y:S01]  /*9370*/  F2FP.SATFINITE.E4M3.F32.PACK_AB_MERGE_C R32, R30, R29, R32 ;  /* 0x0000001d1e20723e */ /* 0x000fe20004807020 */
[C---:B------:R-:W-:Y:S01]  /*9380*/  FFMA R36, R73.reuse, R109, R36 ;  /* 0x0000006d49247223 */ /* 0x040fe20000000024 */
[C---:B------:R-:W-:Y:S01]  /*9390*/  FMUL R40, R70.reuse, R47 ;  /* 0x0000002f46287220 */ /* 0x040fe20000400000 */
[C---:B------:R-:W-:Y:S01]  /*93a0*/  FFMA R37, R73.reuse, R110, R37 ;  /* 0x0000006e49257223 */ /* 0x040fe20000000025 */
[C---:B------:R-:W-:Y:S01]  /*93b0*/  FFMA R38, R73.reuse, R111, R38 ;  /* 0x0000006f49267223 */ /* 0x040fe20000000026 */
[C---:B------:R-:W-:Y:S01]  /*93c0*/  FMUL R42, R70.reuse, R49 ;  /* 0x00000031462a7220 */ /* 0x040fe20000400000 */
[--C-:B------:R-:W-:Y:S02]  /*93d0*/  HADD2.F32 R116, -RZ, R147.reuse.H0_H0 ;  /* 0x20000093ff747230 */ /* 0x100fe40000004100 */
[C---:B------:R-:W-:Y:S01]  /*93e0*/  FFMA R39, R73.reuse, R112, R39 ;  /* 0x0000007049277223 */ /* 0x040fe20000000027 */
[----:B------:R-:W-:Y:S02]  /*93f0*/  HADD2.F32 R117, -RZ, R147.H1_H1 ;  /* 0x30000093ff757230 */ /* 0x000fe40000004100 */
[C---:B------:R-:W-:Y:S01]  /*9400*/  FMUL R43, R70.reuse, R50 ;  /* 0x00000032462b7220 */ /* 0x040fe20000400000 */
[C---:B------:R-:W-:Y:S01]  /*9410*/  FFMA R40, R73.reuse, R113, R40 ;  /* 0x0000007149287223 */ /* 0x040fe20000000028 */
[C---:B------:R-:W-:Y:S01]  /*9420*/  FMUL R44, R70.reuse, R51 ;  /* 0x00000033462c7220 */ /* 0x040fe20000400000 */
[C---:B------:R-:W-:Y:S01]  /*9430*/  FFMA R41, R73.reuse, R114, R41 ;  /* 0x0000007249297223 */ /* 0x040fe20000000029 */
[C---:B------:R-:W-:Y:S01]  /*9440*/  FMUL R50, R70.reuse, R57 ;  /* 0x0000003946327220 */ /* 0x040fe20000400000 */
[C---:B------:R-:W-:Y:S01]  /*9450*/  FMUL R57, R70.reuse, R64 ;  /* 0x0000004046397220 */ /* 0x040fe20000400000 */
[----:B------:R-:W-:Y:S01]  /*9460*/  FFMA R42, R73, R115, R42 ;  /* 0x00000073492a7223 */ /* 0x000fe2000000002a */
[C---:B------:R-:W-:Y:S01]  /*9470*/  FMUL R46, R70.reuse, R53 ;  /* 0x00000035462e7220 */ /* 0x040fe20000400000 */
[--C-:B------:R-:W-:Y:S01]  /*9480*/  HADD2.F32 R120, -RZ, R148.reuse.H0_H0 ;  /* 0x20000094ff787230 */ /* 0x100fe20000004100 */
[----:B------:R-:W-:Y:S01]  /*9490*/  F2FP.SATFINITE.E4M3.F32.PACK_AB_MERGE_C R64, R5, R4, R76 ;  /* 0x000000040540723e */ /* 0x000fe2000480704c */
[C---:B------:R-:W-:Y:S01]  /*94a0*/  FMUL R51, R70.reuse, R58 ;  /* 0x0000003a46337220 */ /* 0x040fe20000400000 */
[C---:B------:R-:W-:Y:S01]  /*94b0*/  FMUL R53, R70.reuse, R60 ;  /* 0x0000003c46357220 */ /* 0x040fe20000400000 */
[C---:B------:R-:W-:Y:S01]  /*94c0*/  FFMA R43, R73.reuse, R116, R43 ;  /* 0x00000074492b7223 */ /* 0x040fe2000000002b */
[----:B------:R-:W-:Y:S02]  /*94d0*/  HADD2.F32 R121, -RZ, R148.H1_H1 ;  /* 0x30000094ff797230 */ /* 0x000fe40000004100 */
[C---:B------:R-:W-:Y:S01]  /*94e0*/  FMUL R47, R70.reuse, R54 ;  /* 0x00000036462f7220 */ /* 0x040fe20000400000 */
[C---:B------:R-:W-:Y:S01]  /*94f0*/  FMUL R58, R70.reuse, R65 ;  /* 0x00000041463a7220 */ /* 0x040fe20000400000 */
[----:B------:R-:W-:Y:S01]  /*9500*/  FMUL R60, R70, R67 ;  /* 0x00000043463c7220 */ /* 0x000fe20000400000 */
[----:B------:R-:W-:Y:S01]  /*9510*/  F2FP.SATFINITE.E4M3.F32.PACK_AB_MERGE_C R5, R20, R11, RZ ;  /* 0x0000000b1405723e */ /* 0x000fe200048070ff */
[----:B------:R-:W-:Y:S01]  /*9520*/  FFMA R44, R73, R117, R44 ;  /* 0x00000075492c7223 */ /* 0x000fe2000000002c */
[C---:B------:R-:W-:Y:S01]  /*9530*/  FMUL R48, R70.reuse, R55 ;  /* 0x0000003746307220 */ /* 0x040fe20000400000 */
[----:B------:R-:W-:Y:S01]  /*9540*/  F2FP.SATFINITE.E4M3.F32.PACK_AB_MERGE_C R65, R9, R8, R78 ;  /* 0x000000080941723e */ /* 0x000fe2000480704e */
[----:B------:R-:W-:Y:S01]  /*9550*/  FFMA R45, R73, R118, R45 ;  /* 0x00000076492d7223 */ /* 0x000fe2000000002d */
[----:B------:R-:W-:Y:S01]  /*9560*/  F2FP.SATFINITE.E4M3.F32.PACK_AB_MERGE_C R67, R17, R16, R18 ;  /* 0x000000101143723e */ /* 0x000fe20004807012 */
[----:B------:R-:W-:Y:S01]  /*9570*/  FMUL R49, R70, R56 ;  /* 0x0000003846317220 */ /* 0x000fe20000400000 */
[C---:B------:R-:W-:Y:S01]  /*9580*/  FFMA R46, R73.reuse, R119, R46 ;  /* 0x00000077492e7223 */ /* 0x040fe2000000002e */
[--C-:B------:R-:W-:Y:S02]  /*9590*/  HADD2.F32 R124, -RZ, R149.reuse.H0_H0 ;  /* 0x20000095ff7c7230 */ /* 0x100fe40000004100 */
[C---:B------:R-:W-:Y:S01]  /*95a0*/  FFMA R47, R73.reuse, R120, R47 ;  /* 0x00000078492f7223 */ /* 0x040fe2000000002f */
[----:B------:R1:W-:Y:S01]  /*95b0*/  STS.128 [R165+UR49+0x6400], R64 ;  /* 0x00640040a5007988 */ /* 0x0003e20008000c31 */
[----:B------:R-:W-:Y:S01]  /*95c0*/  HADD2.F32 R125, -RZ, R149.H1_H1 ;  /* 0x30000095ff7d7230 */ /* 0x000fe20000004100 */
[----:B------:R-:W-:Y:S01]  /*95d0*/  F2FP.SATFINITE.E4M3.F32.PACK_AB_MERGE_C R5, R10, R7, R5 ;  /* 0x000000070a05723e */ /* 0x000fe20004807005 */
[C---:B------:R-:W-:Y:S01]  /*95e0*/  FFMA R48, R73.reuse, R121, R48 ;  /* 0x0000007949307223 */ /* 0x040fe20000000030 */
[----:B------:R-:W-:Y:S01]  /*95f0*/  F2FP.SATFINITE.E4M3.F32.PACK_AB_MERGE_C R7, R28, R27, RZ ;  /* 0x0000001b1c07723e */ /* 0x000fe200048070ff */
        /* <DEDUP_REMOVED lines=8> */
[----:B------:R-:W-:Y:S01]  /*9680*/  FMUL R56, R70, R63 ;  /* 0x0000003f46387220 */ /* 0x000fe20000400000 */
[----:B------:R-:W-:Y:S01]  /*9690*/  F2FP.SATFINITE.E4M3.F32.PACK_AB_MERGE_C R4, R2, R0, R3 ;  /* 0x000000000204723e */ /* 0x000fe20004807003 */
[C---:B------:R-:W-:Y:S01]  /*96a0*/  FFMA R53, R73.reuse, R126, R53 ;  /* 0x0000007e49357223 */ /* 0x040fe20000000035 */
[----:B------:R-:W-:Y:S01]  /*96b0*/  F2FP.SATFINITE.E4M3.F32.PACK_AB_MERGE_C R7, R26, R25, R7 ;  /* 0x000000191a07723e */ /* 0x000fe20004807007 */
[C---:B------:R-:W-:Y:S01]  /*96c0*/  FFMA R54, R73.reuse, R127, R54 ;  /* 0x0000007f49367223 */ /* 0x040fe20000000036 */
[--C-:B------:R-:W-:Y:S02]  /*96d0*/  HADD2.F32 R74, -RZ, R151.reuse.H0_H0 ;  /* 0x20000097ff4a7230 */ /* 0x100fe40000004100 */
[C---:B------:R-:W-:Y:S01]  /*96e0*/  FFMA R55, R73.reuse, R128, R55 ;  /* 0x0000008049377223 */ /* 0x040fe20000000037 */
[----:B------:R-:W-:Y:S01]  /*96f0*/  HADD2.F32 R131, -RZ, R151.H1_H1 ;  /* 0x30000097ff837230 */ /* 0x000fe20000004100 */
[----:B------:R1:W-:Y:S01]  /*9700*/  STS.128 [R190+0x6010], R4 ;  /* 0x00601004be007388 */ /* 0x0003e20000000c00 */
[----:B------:R-:W-:Y:S01]  /*9710*/  F2FP.SATFINITE.E4M3.F32.PACK_AB_MERGE_C R35, R36, R35, RZ ;  /* 0x000000232423723e */ /* 0x000fe200048070ff */
[C---:B------:R-:W-:Y:S01]  /*9720*/  FFMA R56, R73.reuse, R129, R56 ;  /* 0x0000008149387223 */ /* 0x040fe20000000038 */
[----:B------:R-:W-:Y:S01]  /*9730*/  F2FP.SATFINITE.E4M3.F32.PACK_AB_MERGE_C R39, R40, R39, RZ ;  /* 0x000000272827723e */ /* 0x000fe200048070ff */
[C---:B------:R-:W-:Y:S01]  /*9740*/  FFMA R57, R73.reuse, R72, R57 ;  /* 0x0000004849397223 */ /* 0x040fe20000000039 */
[----:B------:R-:W-:Y:S01]  /*9750*/  F2FP.SATFINITE.E4M3.F32.PACK_AB_MERGE_C R43, R44, R43, RZ ;  /* 0x0000002b2c2b723e */ /* 0x000fe200048070ff */
[C---:B------:R-:W-:Y:S01]  /*9760*/  FFMA R58, R73.reuse, R75, R58 ;  /* 0x0000004b493a7223 */ /* 0x040fe2000000003a */
[C---:B------:R-:W-:Y:S01]  /*9770*/  FFMA R59, R73.reuse, R74, R59 ;  /* 0x0000004a493b7223 */ /* 0x040fe2000000003b */
[----:B------:R-:W-:Y:S01]  /*9780*/  F2FP.SATFINITE.E4M3.F32.PACK_AB_MERGE_C R33, R34, R33, R35 ;  /* 0x000000212221723e */ /* 0x000fe20004807023 */
        /* <DEDUP_REMOVED lines=11> */
[----:B------:R-:W-:Y:S05]  /*9840*/  F2FP.SATFINITE.E4M3.F32.PACK_AB_MERGE_C R51, R58, R57, R59 ;  /* 0x000000393a33723e */ /* 0x000fea000480703b */
        /* <DEDUP_REMOVED lines=13> */
[----:B------:R-:W-:Y:S01]  /*9920*/  R2UR UR12, R186 ;  /* 0x00000000ba0c72ca */ /* 0x000fe200000e0000 */
[----:B------:R-:W-:Y:S01]  /*9930*/  UIADD3 UR8, UPT, UPT, UR49, 0x6400, URZ ;  /* 0x0000640031087890 */ /* 0x000fe2000fffe0ff */
[----:B------:R-:W-:Y:S01]  /*9940*/  R2UR UR13, R187 ;  /* 0x00000000bb0d72ca */ /* 0x000fe200000e0000 */
[----:B--2---:R-:W-:Y:S04]  /*9950*/  UIADD3 UR4, UP0, UPT, UR6, 0x780, URZ ;  /* 0x0000078006047890 */ /* 0x004fe8000ff1e0ff */
[----:B------:R-:W-:Y:S09]  /*9960*/  UIADD3.X UR5, UPT, UPT, URZ, UR7, URZ, UP0, !UPT ;  /* 0x00000007ff057290 */ /* 0x000ff200087fe4ff */
[----:B------:R2:W-:Y:S01]  /*9970*/  UTMASTG.5D.IM2COL [UR8], [UR4] ;  /* 0x00000008040073b5 */ /* 0x0005e20008060000 */
[----:B------:R0:W-:Y:S01]  /*9980*/  UTMACMDFLUSH ;  /* 0x00000000000079b7 */ /* 0x0001e20000000000 */
[----:B--2---:R-:W-:Y:S04]  /*9990*/  DEPBAR.LE SB0, 0x1 ;  /* 0x000080400000791a */ /* 0x004fe80000000000 */
.L_x_117:
[----:B------:R-:W-:Y:S05]  /*99a0*/  BSYNC.RECONVERGENT B0 ;  /* 0x0000000000007941 */ /* 0x000fea0003800200 */
.L_x_116:
[----:B------:R-:W-:Y:S01]  /*99b0*/  R2UR UR5, R135 ;  /* 0x00000000870572ca */ /* 0x000fe200000e0000 */
[----:B------:R-:W-:Y:S01]  /*99c0*/  BAR.SYNC.DEFER_BLOCKING 0x1, 0x80 ;  /* 0x0042000000007b1d */ /* 0x000fe20000010000 */
[----:B------:R-:W-:Y:S01]  /*99d0*/  R2UR UR4, R160 ;  /* 0x00000000a00472ca */ /* 0x000fe200000e0000 */
[----:B------:R-:W-:Y:S01]  /*99e0*/  UISETP.NE.AND UP0, UPT, UR52, URZ, UPT ;  /* 0x000000ff3400728c */ /* 0x000fe2000bf05270 */
[C---:B------:R-:W-:Y:S02]  /*99f0*/  ISETP.NE.AND P0, PT, R68.reuse, 0x2, PT ;  /* 0x000000024400780c */ /* 0x040fe40003f05270 */
[----:B------:R-:W-:Y:S02]  /*9a00*/  LOP3.LUT R163, R163, 0x1, RZ, 0x3c, !PT ;  /* 0x00000001a3a37812 */ /* 0x000fe400078e3cff */
[----:B------:R-:W-:Y:S02]  /*9a10*/  SEL R3, RZ, 0x1, P0 ;  /* 0x00000001ff037807 */ /* 0x000fe40000000000 */
[----:B------:R-:W-:Y:S02]  /*9a20*/  SEL R68, R68, RZ, P0 ;  /* 0x000000ff44447207 */ /* 0x000fe40000000000 */
[----:B------:R-:W-:Y:S01]  /*9a30*/  LOP3.LUT R164, R164, R3, RZ, 0x3c, !PT ;  /* 0x00000003a4a47212 */ /* 0x000fe200078e3cff */
[----:B------:R-:W-:Y:S02]  /*9a40*/  UIADD3 UR24, UPT, UPT, UR36, UR5, URZ ;  /* 0x0000000524187290 */ /* 0x000fe4000fffe0ff */
[----:B------:R-:W-:Y:S01]  /*9a50*/  UIADD3 UR50, UPT, UPT, UR37, UR4, URZ ;  /* 0x0000000425327290 */ /* 0x000fe2000fffe0ff */
[----:B------:R-:W-:Y:S01]  /*9a60*/  UMOV UR51, UR61 ;  /* 0x0000003d00337c82 */ /* 0x000fe20008000000 */
[----:B------:R-:W-:Y:S10]  /*9a70*/  BRA.U UP0, `(.L_x_118) ;  /* 0xffffffc100c87547 */ /* 0x000ff4000b83ffff */
[----:B------:R-:W-:Y:S05]  /*9a80*/  EXIT ;  /* 0x000000000000794d */ /* 0x000fea0003800000 */
.L_x_20:
[----:B------:R-:W-:Y:S07]  /*9a90*/  MOV R0, UR9 ;  /* 0x0000000900007c02 */ /* 0x000fee0008000f00 */
.L_x_119:
[----:B--2---:R2:W3:Y:S02]  /*9aa0*/  SYNCS.PHASECHK.TRANS64.TRYWAIT P0, [R0+URZ+0xc0], R5 ;  /* 0x0000c005000075a7 */ /* 0x0044e400080011ff */
[----:B---3--:R-:W-:Y:S05]  /*9ab0*/  @!P0 NANOSLEEP.SYNCS 0x989680 ;  /* 0x009896800000895d */ /* 0x008fea0003900000 */
[----:B------:R-:W3:Y:S02]  /*9ac0*/  @!P0 SYNCS.PHASECHK.TRANS64 P0, [R0+URZ+0xc0], R5 ;  /* 0x0000c005000085a7 */ /* 0x000ee400080010ff */
[----:B---3--:R-:W-:Y:S05]  /*9ad0*/  @!P0 BRA `(.L_x_119) ;  /* 0xfffffffc00f08947 */ /* 0x008fea000383ffff */
[----:B------:R-:W-:Y:S05]  /*9ae0*/  BRA `(.L_x_19) ;  /* 0xffffff7c00fc7947 */ /* 0x000fea000383ffff */
.L_x_26:
[----:B------:R-:W-:Y:S07]  /*9af0*/  MOV R0, UR9 ;  /* 0x0000000900007c02 */ /* 0x000fee0008000f00 */
.L_x_120:
[----:B--2---:R2:W4:Y:S02]  /*9b00*/  SYNCS.PHASECHK.TRANS64.TRYWAIT P0, [R0+URZ+0xc0], R5 ;  /* 0x0000c005000075a7 */ /* 0x00452400080011ff */
[----:B----4-:R-:W-:Y:S05]  /*9b10*/  @!P0 NANOSLEEP.SYNCS 0x989680 ;  /* 0x009896800000895d */ /* 0x010fea0003900000 */
[----:B------:R-:W4:Y:S02]  /*9b20*/  @!P0 SYNCS.PHASECHK.TRANS64 P0, [R0+URZ+0xc0], R5 ;  /* 0x0000c005000085a7 */ /* 0x000f2400080010ff */
[----:B----4-:R-:W-:Y:S05]  /*9b30*/  @!P0 BRA `(.L_x_120) ;  /* 0xfffffffc00f08947 */ /* 0x010fea000383ffff */
[----:B------:R-:W-:Y:S05]  /*9b40*/  BRA `(.L_x_25) ;  /* 0xffffff8400887947 */ /* 0x000fea000383ffff */
.L_x_30:
[----:B------:R-:W-:-:S07]  /*9b50*/  MOV R0, UR36 ;  /* 0x0000002400007c02 */ /* 0x000fce0008000f00 */
.L_x_121:
[----:B-1----:R1:W2:Y:S02]  /*9b60*/  SYNCS.PHASECHK.TRANS64.TRYWAIT P0, [R0+URZ+0x1b0], R3 ;  /* 0x0001b003000075a7 */ /* 0x0022a400080011ff */
[----:B--2---:R-:W-:Y:S05]  /*9b70*/  @!P0 NANOSLEEP.SYNCS 0x989680 ;  /* 0x009896800000895d */ /* 0x004fea0003900000 */
[----:B------:R-:W2:Y:S02]  /*9b80*/  @!P0 SYNCS.PHASECHK.TRANS64 P0, [R0+URZ+0x1b0], R3 ;  /* 0x0001b003000085a7 */ /* 0x000ea400080010ff */
[----:B--2---:R-:W-:Y:S05]  /*9b90*/  @!P0 BRA `(.L_x_121) ;  /* 0xfffffffc00f08947 */ /* 0x004fea000383ffff */
[----:B------:R-:W-:Y:S05]  /*9ba0*/  BRA `(.L_x_122) ;  /* 0xffffff8800547947 */ /* 0x000fea000383ffff */
.L_x_34:
[----:B------:R-:W-:-:S07]  /*9bb0*/  MOV R0, UR4 ;  /* 0x0000000400007c02 */ /* 0x000fce0008000f00 */
.L_x_123:
[----:B-1----:R1:W2:Y:S02]  /*9bc0*/  SYNCS.PHASECHK.TRANS64.TRYWAIT P0, [R0+URZ], R3 ;  /* 0x00000003000075a7 */ /* 0x0022a400080011ff */
[----:B--2---:R-:W-:Y:S05]  /*9bd0*/  @!P0 NANOSLEEP.SYNCS 0x989680 ;  /* 0x009896800000895d */ /* 0x004fea0003900000 */
[----:B------:R-:W2:Y:S02]  /*9be0*/  @!P0 SYNCS.PHASECHK.TRANS64 P0, [R0+URZ], R3 ;  /* 0x00000003000085a7 */ /* 0x000ea400080010ff */
[----:B--2---:R-:W-:Y:S05]  /*9bf0*/  @!P0 BRA `(.L_x_123) ;  /* 0xfffffffc00f08947 */ /* 0x004fea000383ffff */
[----:B------:R-:W-:Y:S05]  /*9c00*/  BRA `(.L_x_124) ;  /* 0xffffff8c00ec7947 */ /* 0x000fea000383ffff */
.L_x_35:
[----:B------:R-:W-:-:S07]  /*9c10*/  MOV R0, UR5 ;  /* 0x0000000500007c02 */ /* 0x000fce0008000f00 */
.L_x_125:
[----:B-1----:R1:W2:Y:S02]  /*9c20*/  SYNCS.PHASECHK.TRANS64.TRYWAIT P0, [R0+URZ], R3 ;  /* 0x00000003000075a7 */ /* 0x0022a400080011ff */
[----:B--2---:R-:W-:Y:S05]  /*9c30*/  @!P0 NANOSLEEP.SYNCS 0x989680 ;  /* 0x009896800000895d */ /* 0x004fea0003900000 */
[----:B------:R-:W2:Y:S02]  /*9c40*/  @!P0 SYNCS.PHASECHK.TRANS64 P0, [R0+URZ], R3 ;  /* 0x00000003000085a7 */ /* 0x000ea400080010ff */
[----:B--2---:R-:W-:Y:S05]  /*9c50*/  @!P0 BRA `(.L_x_125) ;  /* 0xfffffffc00f08947 */ /* 0x004fea000383ffff */
[----:B------:R-:W-:Y:S05]  /*9c60*/  BRA `(.L_x_126) ;  /* 0xffffff8c00fc7947 */ /* 0x000fea000383ffff */
.L_x_36:
[----:B------:R-:W-:-:S07]  /*9c70*/  MOV R0, UR5 ;  /* 0x0000000500007c02 */ /* 0x000fce0008000f00 */
.L_x_127:
[----:B-1----:R1:W2:Y:S02]  /*9c80*/  SYNCS.PHASECHK.TRANS64.TRYWAIT P0, [R0+URZ], R3 ;  /* 0x00000003000075a7 */ /* 0x0022a400080011ff */
[----:B--2---:R-:W-:Y:S05]  /*9c90*/  @!P0 NANOSLEEP.SYNCS 0x989680 ;  /* 0x009896800000895d */ /* 0x004fea0003900000 */
[----:B------:R-:W2:Y:S02]  /*9ca0*/  @!P0 SYNCS.PHASECHK.TRANS64 P0, [R0+URZ], R3 ;  /* 0x00000003000085a7 */ /* 0x000ea400080010ff */
[----:B--2---:R-:W-:Y:S05]  /*9cb0*/  @!P0 BRA `(.L_x_127) ;  /* 0xfffffffc00f08947 */ /* 0x004fea000383ffff */
[----:B------:R-:W-:Y:S05]  /*9cc0*/  BRA `(.L_x_128) ;  /* 0xffffff90000c7947 */ /* 0x000fea000383ffff */
.L_x_37:
[----:B------:R-:W-:-:S07]  /*9cd0*/  MOV R0, UR5 ;  /* 0x0000000500007c02 */ /* 0x000fce0008000f00 */
.L_x_129:
[----:B-1----:R1:W2:Y:S02]  /*9ce0*/  SYNCS.PHASECHK.TRANS64.TRYWAIT P0, [R0+URZ], R3 ;  /* 0x00000003000075a7 */ /* 0x0022a400080011ff */
[----:B--2---:R-:W-:Y:S05]  /*9cf0*/  @!P0 NANOSLEEP.SYNCS 0x989680 ;  /* 0x009896800000895d */ /* 0x004fea0003900000 */
[----:B------:R-:W2:Y:S02]  /*9d00*/  @!P0 SYNCS.PHASECHK.TRANS64 P0, [R0+URZ], R3 ;  /* 0x00000003000085a7 */ /* 0x000ea400080010ff */
[----:B--2---:R-:W-:Y:S05]  /*9d10*/  @!P0 BRA `(.L_x_129) ;  /* 0xfffffffc00f08947 */ /* 0x004fea000383ffff */
[----:B------:R-:W-:Y:S05]  /*9d20*/  BRA `(.L_x_130) ;  /* 0xffffff90001c7947 */ /* 0x000fea000383ffff */
.L_x_38:
[----:B------:R-:W-:-:S07]  /*9d30*/  MOV R0, UR5 ;  /* 0x0000000500007c02 */ /* 0x000fce0008000f00 */
.L_x_131:
[----:B-1----:R1:W2:Y:S02]  /*9d40*/  SYNCS.PHASECHK.TRANS64.TRYWAIT P0, [R0+URZ], R3 ;  /* 0x00000003000075a7 */ /* 0x0022a400080011ff */
[----:B--2---:R-:W-:Y:S05]  /*9d50*/  @!P0 NANOSLEEP.SYNCS 0x989680 ;  /* 0x009896800000895d */ /* 0x004fea0003900000 */
[----:B------:R-:W2:Y:S02]  /*9d60*/  @!P0 SYNCS.PHASECHK.TRANS64 P0, [R0+URZ], R3 ;  /* 0x00000003000085a7 */ /* 0x000ea400080010ff */
[----:B--2---:R-:W-:Y:S05]  /*9d70*/  @!P0 BRA `(.L_x_131) ;  /* 0xfffffffc00f08947 */ /* 0x004fea000383ffff */
[----:B------:R-:W-:Y:S05]  /*9d80*/  BRA `(.L_x_132) ;  /* 0xffffff90002c7947 */ /* 0x000fea000383ffff */
.L_x_39:
[----:B------:R-:W-:-:S07]  /*9d90*/  MOV R0, UR5 ;  /* 0x0000000500007c02 */ /* 0x000fce0008000f00 */
.L_x_133:
[----:B-1----:R1:W2:Y:S02]  /*9da0*/  SYNCS.PHASECHK.TRANS64.TRYWAIT P0, [R0+URZ], R3 ;  /* 0x00000003000075a7 */ /* 0x0022a400080011ff */
[----:B--2---:R-:W-:Y:S05]  /*9db0*/  @!P0 NANOSLEEP.SYNCS 0x989680 ;  /* 0x009896800000895d */ /* 0x004fea0003900000 */
[----:B------:R-:W2:Y:S02]  /*9dc0*/  @!P0 SYNCS.PHASECHK.TRANS64 P0, [R0+URZ], R3 ;  /* 0x00000003000085a7 */ /* 0x000ea400080010ff */
[----:B--2---:R-:W-:Y:S05]  /*9dd0*/  @!P0 BRA `(.L_x_133) ;  /* 0xfffffffc00f08947 */ /* 0x004fea000383ffff */
[----:B------:R-:W-:Y:S05]  /*9de0*/  BRA `(.L_x_134) ;  /* 0xffffff90003c7947 */ /* 0x000fea000383ffff */
.L_x_40:
[----:B------:R-:W-:-:S07]  /*9df0*/  MOV R0, UR5 ;  /* 0x0000000500007c02 */ /* 0x000fce0008000f00 */
.L_x_135:
[----:B-1----:R1:W2:Y:S02]  /*9e00*/  SYNCS.PHASECHK.TRANS64.TRYWAIT P0, [R0+URZ], R3 ;  /* 0x00000003000075a7 */ /* 0x0022a400080011ff */
[----:B--2---:R-:W-:Y:S05]  /*9e10*/  @!P0 NANOSLEEP.SYNCS 0x989680 ;  /* 0x009896800000895d */ /* 0x004fea0003900000 */
[----:B------:R-:W2:Y:S02]  /*9e20*/  @!P0 SYNCS.PHASECHK.TRANS64 P0, [R0+URZ], R3 ;  /* 0x00000003000085a7 */ /* 0x000ea400080010ff */
[----:B--2---:R-:W-:Y:S05]  /*9e30*/  @!P0 BRA `(.L_x_135) ;  /* 0xfffffffc00f08947 */ /* 0x004fea000383ffff */
[----:B------:R-:W-:Y:S05]  /*9e40*/  BRA `(.L_x_136) ;  /* 0xffffff90004c7947 */ /* 0x000fea000383ffff */
.L_x_41:
[----:B------:R-:W-:-:S07]  /*9e50*/  MOV R0, UR5 ;  /* 0x0000000500007c02 */ /* 0x000fce0008000f00 */
.L_x_137:
[----:B-1----:R1:W2:Y:S02]  /*9e60*/  SYNCS.PHASECHK.TRANS64.TRYWAIT P0, [R0+URZ], R3 ;  /* 0x00000003000075a7 */ /* 0x0022a400080011ff */
[----:B--2---:R-:W-:Y:S05]  /*9e70*/  @!P0 NANOSLEEP.SYNCS 0x989680 ;  /* 0x009896800000895d */ /* 0x004fea0003900000 */
[----:B------:R-:W2:Y:S02]  /*9e80*/  @!P0 SYNCS.PHASECHK.TRANS64 P0, [R0+URZ], R3 ;  /* 0x00000003000085a7 */ /* 0x000ea400080010ff */
[----:B--2---:R-:W-:Y:S05]  /*9e90*/  @!P0 BRA `(.L_x_137) ;  /* 0xfffffffc00f08947 */ /* 0x004fea000383ffff */
[----:B------:R-:W-:Y:S05]  /*9ea0*/  BRA `(.L_x_138) ;  /* 0xffffff90005c7947 */ /* 0x000fea000383ffff */
.L_x_42:
[----:B------:R-:W-:-:S07]  /*9eb0*/  MOV R0, UR5 ;  /* 0x0000000500007c02 */ /* 0x000fce0008000f00 */
.L_x_139:
[----:B-1----:R1:W2:Y:S02]  /*9ec0*/  SYNCS.PHASECHK.TRANS64.TRYWAIT P0, [R0+URZ], R3 ;  /* 0x00000003000075a7 */ /* 0x0022a400080011ff */
[----:B--2---:R-:W-:Y:S05]  /*9ed0*/  @!P0 NANOSLEEP.SYNCS 0x989680 ;  /* 0x009896800000895d */ /* 0x004fea0003900000 */
[----:B------:R-:W2:Y:S02]  /*9ee0*/  @!P0 SYNCS.PHASECHK.TRANS64 P0, [R0+URZ], R3 ;  /* 0x00000003000085a7 */ /* 0x000ea400080010ff */
[----:B--2---:R-:W-:Y:S05]  /*9ef0*/  @!P0 BRA `(.L_x_139) ;  /* 0xfffffffc00f08947 */ /* 0x004fea000383ffff */
[----:B------:R-:W-:Y:S05]  /*9f00*/  BRA `(.L_x_140) ;  /* 0xffffff90006c7947 */ /* 0x000fea000383ffff */
.L_x_43:
[----:B------:R-:W-:-:S07]  /*9f10*/  MOV R0, UR5 ;  /* 0x0000000500007c02 */ /* 0x000fce0008000f00 */
.L_x_141:
[----:B-1----:R1:W2:Y:S02]  /*9f20*/  SYNCS.PHASECHK.TRANS64.TRYWAIT P0, [R0+URZ], R3 ;  /* 0x00000003000075a7 */ /* 0x0022a400080011ff */
[----:B--2---:R-:W-:Y:S05]  /*9f30*/  @!P0 NANOSLEEP.SYNCS 0x989680 ;  /* 0x009896800000895d */ /* 0x004fea0003900000 */
[----:B------:R-:W2:Y:S02]  /*9f40*/  @!P0 SYNCS.PHASECHK.TRANS64 P0, [R0+URZ], R3 ;  /* 0x00000003000085a7 */ /* 0x000ea400080010ff */
[----:B--2---:R-:W-:Y:S05]  /*9f50*/  @!P0 BRA `(.L_x_141) ;  /* 0xfffffffc00f08947 */ /* 0x004fea000383ffff */
[----:B------:R-:W-:Y:S05]  /*9f60*/  BRA `(.L_x_142) ;  /* 0xffffff90007c7947 */ /* 0x000fea000383ffff */
.L_x_44:
[----:B------:R-:W-:-:S07]  /*9f70*/  MOV R0, UR5 ;  /* 0x0000000500007c02 */ /* 0x000fce0008000f00 */
.L_x_143:
[----:B-1----:R1:W2:Y:S02]  /*9f80*/  SYNCS.PHASECHK.TRANS64.TRYWAIT P0, [R0+URZ], R3 ;  /* 0x00000003000075a7 */ /* 0x0022a400080011ff */
[----:B--2---:R-:W-:Y:S05]  /*9f90*/  @!P0 NANOSLEEP.SYNCS 0x989680 ;  /* 0x009896800000895d */ /* 0x004fea0003900000 */
[----:B------:R-:W2:Y:S02]  /*9fa0*/  @!P0 SYNCS.PHASECHK.TRANS64 P0, [R0+URZ], R3 ;  /* 0x00000003000085a7 */ /* 0x000ea400080010ff */
[----:B--2---:R-:W-:Y:S05]  /*9fb0*/  @!P0 BRA `(.L_x_143) ;  /* 0xfffffffc00f08947 */ /* 0x004fea000383ffff */
[----:B------:R-:W-:Y:S05]  /*9fc0*/  BRA `(.L_x_144) ;  /* 0xffffff90008c7947 */ /* 0x000fea000383ffff */
.L_x_45:
[----:B------:R-:W-:-:S07]  /*9fd0*/  MOV R0, UR5 ;  /* 0x0000000500007c02 */ /* 0x000fce0008000f00 */
.L_x_145:
[----:B-1----:R1:W2:Y:S02]  /*9fe0*/  SYNCS.PHASECHK.TRANS64.TRYWAIT P0, [R0+URZ], R3 ;  /* 0x00000003000075a7 */ /* 0x0022a400080011ff */
[----:B--2---:R-:W-:Y:S05]  /*9ff0*/  @!P0 NANOSLEEP.SYNCS 0x989680 ;  /* 0x009896800000895d */ /* 0x004fea0003900000 */
[----:B------:R-:W2:Y:S02]  /*a000*/  @!P0 SYNCS.PHASECHK.TRANS64 P0, [R0+URZ], R3 ;  /* 0x00000003000085a7 */ /* 0x000ea400080010ff */
[----:B--2---:R-:W-:Y:S05]  /*a010*/  @!P0 BRA `(.L_x_145) ;  /* 0xfffffffc00f08947 */ /* 0x004fea000383ffff */
[----:B------:R-:W-:Y:S05]  /*a020*/  BRA `(.L_x_146) ;  /* 0xffffff90009c7947 */ /* 0x000fea000383ffff */
.L_x_46:
[----:B------:R-:W-:-:S07]  /*a030*/  MOV R0, UR5 ;  /* 0x0000000500007c02 */ /* 0x000fce0008000f00 */
.L_x_147:
[----:B-1----:R1:W2:Y:S02]  /*a040*/  SYNCS.PHASECHK.TRANS64.TRYWAIT P0, [R0+URZ], R3 ;  /* 0x00000003000075a7 */ /* 0x0022a400080011ff */
[----:B--2---:R-:W-:Y:S05]  /*a050*/  @!P0 NANOSLEEP.SYNCS 0x989680 ;  /* 0x009896800000895d */ /* 0x004fea0003900000 */
[----:B------:R-:W2:Y:S02]  /*a060*/  @!P0 SYNCS.PHASECHK.TRANS64 P0, [R0+URZ], R3 ;  /* 0x00000003000085a7 */ /* 0x000ea400080010ff */
[----:B--2---:R-:W-:Y:S05]  /*a070*/  @!P0 BRA `(.L_x_147) ;  /* 0xfffffffc00f08947 */ /* 0x004fea000383ffff */
[----:B------:R-:W-:Y:S05]  /*a080*/  BRA `(.L_x_148) ;  /* 0xffffff9000ac7947 */ /* 0x000fea000383ffff */
.L_x_47:
[----:B------:R-:W-:-:S07]  /*a090*/  MOV R0, UR5 ;  /* 0x0000000500007c02 */ /* 0x000fce0008000f00 */
.L_x_149:
[----:B-1----:R1:W2:Y:S02]  /*a0a0*/  SYNCS.PHASECHK.TRANS64.TRYWAIT P0, [R0+URZ], R3 ;  /* 0x00000003000075a7 */ /* 0x0022a400080011ff */
[----:B--2---:R-:W-:Y:S05]  /*a0b0*/  @!P0 NANOSLEEP.SYNCS 0x989680 ;  /* 0x009896800000895d */ /* 0x004fea0003900000 */
[----:B------:R-:W2:Y:S02]  /*a0c0*/  @!P0 SYNCS.PHASECHK.TRANS64 P0, [R0+URZ], R3 ;  /* 0x00000003000085a7 */ /* 0x000ea400080010ff */
[----:B--2---:R-:W-:Y:S05]  /*a0d0*/  @!P0 BRA `(.L_x_149) ;  /* 0xfffffffc00f08947 */ /* 0x004fea000383ffff */
[----:B------:R-:W-:Y:S05]  /*a0e0*/  BRA `(.L_x_150) ;  /* 0xffffff9000bc7947 */ /* 0x000fea000383ffff */
.L_x_48:
[----:B------:R-:W-:-:S07]  /*a0f0*/  MOV R0, UR5 ;  /* 0x0000000500007c02 */ /* 0x000fce0008000f00 */
.L_x_151:
[----:B-1----:R1:W2:Y:S02]  /*a100*/  SYNCS.PHASECHK.TRANS64.TRYWAIT P0, [R0+URZ], R3 ;  /* 0x00000003000075a7 */ /* 0x0022a400080011ff */
[----:B--2---:R-:W-:Y:S05]  /*a110*/  @!P0 NANOSLEEP.SYNCS 0x989680 ;  /* 0x009896800000895d */ /* 0x004fea0003900000 */
[----:B------:R-:W2:Y:S02]  /*a120*/  @!P0 SYNCS.PHASECHK.TRANS64 P0, [R0+URZ], R3 ;  /* 0x00000003000085a7 */ /* 0x000ea400080010ff */
[----:B--2---:R-:W-:Y:S05]  /*a130*/  @!P0 BRA `(.L_x_151) ;  /* 0xfffffffc00f08947 */ /* 0x004fea000383ffff */
[----:B------:R-:W-:Y:S05]  /*a140*/  BRA `(.L_x_152) ;  /* 0xffffff9000cc7947 */ /* 0x000fea000383ffff */
.L_x_49:
[----:B------:R-:W-:-:S07]  /*a150*/  MOV R0, UR5 ;  /* 0x0000000500007c02 */ /* 0x000fce0008000f00 */
.L_x_153:
[----:B-1----:R1:W2:Y:S02]  /*a160*/  SYNCS.PHASECHK.TRANS64.TRYWAIT P0, [R0+URZ], R3 ;  /* 0x00000003000075a7 */ /* 0x0022a400080011ff */
[----:B--2---:R-:W-:Y:S05]  /*a170*/  @!P0 NANOSLEEP.SYNCS 0x989680 ;  /* 0x009896800000895d */ /* 0x004fea0003900000 */
[----:B------:R-:W2:Y:S02]  /*a180*/  @!P0 SYNCS.PHASECHK.TRANS64 P0, [R0+URZ], R3 ;  /* 0x00000003000085a7 */ /* 0x000ea400080010ff */
[----:B--2---:R-:W-:Y:S05]  /*a190*/  @!P0 BRA `(.L_x_153) ;  /* 0xfffffffc00f08947 */ /* 0x004fea000383ffff */
[----:B------:R-:W-:Y:S05]  /*a1a0*/  BRA `(.L_x_154) ;  /* 0xffffff9000dc7947 */ /* 0x000fea000383ffff */
.L_x_50:
[----:B------:R-:W-:-:S07]  /*a1b0*/  MOV R0, UR5 ;  /* 0x0000000500007c02 */ /* 0x000fce0008000f00 */
.L_x_155:
[----:B-1----:R1:W2:Y:S02]  /*a1c0*/  SYNCS.PHASECHK.TRANS64.TRYWAIT P0, [R0+URZ], R3 ;  /* 0x00000003000075a7 */ /* 0x0022a400080011ff */
[----:B--2---:R-:W-:Y:S05]  /*a1d0*/  @!P0 NANOSLEEP.SYNCS 0x989680 ;  /* 0x009896800000895d */ /* 0x004fea0003900000 */
[----:B------:R-:W2:Y:S02]  /*a1e0*/  @!P0 SYNCS.PHASECHK.TRANS64 P0, [R0+URZ], R3 ;  /* 0x00000003000085a7 */ /* 0x000ea400080010ff */
[----:B--2---:R-:W-:Y:S05]  /*a1f0*/  @!P0 BRA `(.L_x_155) ;  /* 0xfffffffc00f08947 */ /* 0x004fea000383ffff */
[----:B------:R-:W-:Y:S05]  /*a200*/  BRA `(.L_x_156) ;  /* 0xffffff9000ec7947 */ /* 0x000fea000383ffff */
.L_x_51:
[----:B------:R-:W-:-:S07]  /*a210*/  MOV R0, UR5 ;  /* 0x0000000500007c02 */ /* 0x000fce0008000f00 */
.L_x_157:
[----:B-1----:R1:W2:Y:S02]  /*a220*/  SYNCS.PHASECHK.TRANS64.TRYWAIT P0, [R0+URZ], R3 ;  /* 0x00000003000075a7 */ /* 0x0022a400080011ff */
[----:B--2---:R-:W-:Y:S05]  /*a230*/  @!P0 NANOSLEEP.SYNCS 0x989680 ;  /* 0x009896800000895d */ /* 0x004fea0003900000 */
[----:B------:R-:W2:Y:S02]  /*a240*/  @!P0 SYNCS.PHASECHK.TRANS64 P0, [R0+URZ], R3 ;  /* 0x00000003000085a7 */ /* 0x000ea400080010ff */
[----:B--2---:R-:W-:Y:S05]  /*a250*/  @!P0 BRA `(.L_x_157) ;  /* 0xfffffffc00f08947 */ /* 0x004fea000383ffff */
[----:B------:R-:W-:Y:S05]  /*a260*/  BRA `(.L_x_158) ;  /* 0xffffff9000fc7947 */ /* 0x000fea000383ffff */
.L_x_52:
[----:B------:R-:W-:-:S07]  /*a270*/  MOV R0, UR5 ;  /* 0x0000000500007c02 */ /* 0x000fce0008000f00 */
.L_x_159:
[----:B-1----:R1:W2:Y:S02]  /*a280*/  SYNCS.PHASECHK.TRANS64.TRYWAIT P0, [R0+URZ], R3 ;  /* 0x00000003000075a7 */ /* 0x0022a400080011ff */
[----:B--2---:R-:W-:Y:S05]  /*a290*/  @!P0 NANOSLEEP.SYNCS 0x989680 ;  /* 0x009896800000895d */ /* 0x004fea0003900000 */
[----:B------:R-:W2:Y:S02]  /*a2a0*/  @!P0 SYNCS.PHASECHK.TRANS64 P0, [R0+URZ], R3 ;  /* 0x00000003000085a7 */ /* 0x000ea400080010ff */
[----:B--2---:R-:W-:Y:S05]  /*a2b0*/  @!P0 BRA `(.L_x_159) ;  /* 0xfffffffc00f08947 */ /* 0x004fea000383ffff */
[----:B------:R-:W-:Y:S05]  /*a2c0*/  BRA `(.L_x_160) ;  /* 0xffffff94000c7947 */ /* 0x000fea000383ffff */
.L_x_53:
[----:B------:R-:W-:-:S07]  /*a2d0*/  MOV R0, UR5 ;  /* 0x0000000500007c02 */ /* 0x000fce0008000f00 */
.L_x_161:
[----:B-1----:R1:W2:Y:S02]  /*a2e0*/  SYNCS.PHASECHK.TRANS64.TRYWAIT P0, [R0+URZ], R3 ;  /* 0x00000003000075a7 */ /* 0x0022a400080011ff */
[----:B--2---:R-:W-:Y:S05]  /*a2f0*/  @!P0 NANOSLEEP.SYNCS 0x989680 ;  /* 0x009896800000895d */ /* 0x004fea0003900000 */
[----:B------:R-:W2:Y:S02]  /*a300*/  @!P0 SYNCS.PHASECHK.TRANS64 P0, [R0+URZ], R3 ;  /* 0x00000003000085a7 */ /* 0x000ea400080010ff */
[----:B--2---:R-:W-:Y:S05]  /*a310*/  @!P0 BRA `(.L_x_161) ;  /* 0xfffffffc00f08947 */ /* 0x004fea000383ffff */
[----:B------:R-:W-:Y:S05]  /*a320*/  BRA `(.L_x_162) ;  /* 0xffffff94001c7947 */ /* 0x000fea000383ffff */
.L_x_54:
[----:B------:R-:W-:-:S07]  /*a330*/  MOV R0, UR5 ;  /* 0x0000000500007c02 */ /* 0x000fce0008000f00 */
.L_x_163:
[----:B-1----:R1:W2:Y:S02]  /*a340*/  SYNCS.PHASECHK.TRANS64.TRYWAIT P0, [R0+URZ], R3 ;  /* 0x00000003000075a7 */ /* 0x0022a400080011ff */
[----:B--2---:R-:W-:Y:S05]  /*a350*/  @!P0 NANOSLEEP.SYNCS 0x989680 ;  /* 0x009896800000895d */ /* 0x004fea0003900000 */
[----:B------:R-:W2:Y:S02]  /*a360*/  @!P0 SYNCS.PHASECHK.TRANS64 P0, [R0+URZ], R3 ;  /* 0x00000003000085a7 */ /* 0x000ea400080010ff */
[----:B--2---:R-:W-:Y:S05]  /*a370*/  @!P0 BRA `(.L_x_163) ;  /* 0xfffffffc00f08947 */ /* 0x004fea000383ffff */
[----:B------:R-:W-:Y:S05]  /*a380*/  BRA `(.L_x_164) ;  /* 0xffffff94002c7947 */ /* 0x000fea000383ffff */
.L_x_55:
[----:B------:R-:W-:-:S07]  /*a390*/  MOV R0, UR5 ;  /* 0x0000000500007c02 */ /* 0x000fce0008000f00 */
.L_x_165:
[----:B-1----:R1:W2:Y:S02]  /*a3a0*/  SYNCS.PHASECHK.TRANS64.TRYWAIT P0, [R0+URZ], R3 ;  /* 0x00000003000075a7 */ /* 0x0022a400080011ff */
[----:B--2---:R-:W-:Y:S05]  /*a3b0*/  @!P0 NANOSLEEP.SYNCS 0x989680 ;  /* 0x009896800000895d */ /* 0x004fea0003900000 */
[----:B------:R-:W2:Y:S02]  /*a3c0*/  @!P0 SYNCS.PHASECHK.TRANS64 P0, [R0+URZ], R3 ;  /* 0x00000003000085a7 */ /* 0x000ea400080010ff */
[----:B--2---:R-:W-:Y:S05]  /*a3d0*/  @!P0 BRA `(.L_x_165) ;  /* 0xfffffffc00f08947 */ /* 0x004fea000383ffff */
[----:B------:R-:W-:Y:S05]  /*a3e0*/  BRA `(.L_x_166) ;  /* 0xffffff94003c7947 */ /* 0x000fea000383ffff */
.L_x_56:
[----:B------:R-:W-:-:S07]  /*a3f0*/  MOV R0, UR5 ;  /* 0x0000000500007c02 */ /* 0x000fce0008000f00 */
.L_x_167:
[----:B-1----:R1:W2:Y:S02]  /*a400*/  SYNCS.PHASECHK.TRANS64.TRYWAIT P0, [R0+URZ], R3 ;  /* 0x00000003000075a7 */ /* 0x0022a400080011ff */
[----:B--2---:R-:W-:Y:S05]  /*a410*/  @!P0 NANOSLEEP.SYNCS 0x989680 ;  /* 0x009896800000895d */ /* 0x004fea0003900000 */
[----:B------:R-:W2:Y:S02]  /*a420*/  @!P0 SYNCS.PHASECHK.TRANS64 P0, [R0+URZ], R3 ;  /* 0x00000003000085a7 */ /* 0x000ea400080010ff */
[----:B--2---:R-:W-:Y:S05]  /*a430*/  @!P0 BRA `(.L_x_167) ;  /* 0xfffffffc00f08947 */ /* 0x004fea000383ffff */
[----:B------:R-:W-:Y:S05]  /*a440*/  BRA `(.L_x_168) ;  /* 0xffffff94004c7947 */ /* 0x000fea000383ffff */
.L_x_59:
[----:B------:R-:W-:-:S07]  /*a450*/  MOV R4, UR4 ;  /* 0x0000000400047c02 */ /* 0x000fce0008000f00 */
.L_x_169:
[----:B--2---:R2:W3:Y:S02]  /*a460*/  SYNCS.PHASECHK.TRANS64.TRYWAIT P1, [R4+URZ+0x1b8], R7 ;  /* 0x0001b807040075a7 */ /* 0x0044e400080211ff */
[----:B---3--:R-:W-:Y:S05]  /*a470*/  @!P1 NANOSLEEP.SYNCS 0x989680 ;  /* 0x009896800000995d */ /* 0x008fea0003900000 */
[----:B------:R-:W3:Y:S02]  /*a480*/  @!P1 SYNCS.PHASECHK.TRANS64 P1, [R4+URZ+0x1b8], R7 ;  /* 0x0001b807040095a7 */ /* 0x000ee400080210ff */
[----:B---3--:R-:W-:Y:S05]  /*a490*/  @!P1 BRA `(.L_x_169) ;  /* 0xfffffffc00f09947 */ /* 0x008fea000383ffff */
[----:B------:R-:W-:Y:S05]  /*a4a0*/  BRA `(.L_x_170) ;  /* 0xffffff9400bc7947 */ /* 0x000fea000383ffff */
.L_x_60:
[----:B--2---:R-:W-:-:S07]  /*a4b0*/  MOV R4, UR4 ;  /* 0x0000000400047c02 */ /* 0x004fce0008000f00 */
.L_x_171:
[----:B--2---:R2:W3:Y:S02]  /*a4c0*/  SYNCS.PHASECHK.TRANS64.TRYWAIT P1, [R4+URZ+0x1b0], R5 ;  /* 0x0001b005040075a7 */ /* 0x0044e400080211ff */
[----:B---3--:R-:W-:Y:S05]  /*a4d0*/  @!P1 NANOSLEEP.SYNCS 0x989680 ;  /* 0x009896800000995d */ /* 0x008fea0003900000 */
[----:B------:R-:W3:Y:S02]  /*a4e0*/  @!P1 SYNCS.PHASECHK.TRANS64 P1, [R4+URZ+0x1b0], R5 ;  /* 0x0001b005040095a7 */ /* 0x000ee400080210ff */
[----:B---3--:R-:W-:Y:S05]  /*a4f0*/  @!P1 BRA `(.L_x_171) ;  /* 0xfffffffc00f09947 */ /* 0x008fea000383ffff */
[----:B------:R-:W-:Y:S05]  /*a500*/  BRA `(.L_x_172) ;  /* 0xffffff9400c47947 */ /* 0x000fea000383ffff */
.L_x_68:
[----:B------:R-:W-:-:S07]  /*a510*/  MOV R0, UR14 ;  /* 0x0000000e00007c02 */ /* 0x000fce0008000f00 */
.L_x_173:
[----:B-1----:R1:W2:Y:S02]  /*a520*/  SYNCS.PHASECHK.TRANS64.TRYWAIT P0, [R0+URZ+0x1b0], R5 ;  /* 0x0001b005000075a7 */ /* 0x0022a400080011ff */
[----:B--2---:R-:W-:Y:S05]  /*a530*/  @!P0 NANOSLEEP.SYNCS 0x989680 ;  /* 0x009896800000895d */ /* 0x004fea0003900000 */
[----:B------:R-:W2:Y:S02]  /*a540*/  @!P0 SYNCS.PHASECHK.TRANS64 P0, [R0+URZ+0x1b0], R5 ;  /* 0x0001b005000085a7 */ /* 0x000ea400080010ff */
[----:B--2---:R-:W-:Y:S05]  /*a550*/  @!P0 BRA `(.L_x_173) ;  /* 0xfffffffc00f08947 */ /* 0x004fea000383ffff */
[----:B------:R-:W-:Y:S05]  /*a560*/  BRA `(.L_x_174) ;  /* 0xffffff9c00387947 */ /* 0x000fea000383ffff */
.L_x_69:
[----:B------:R-:W-:-:S07]  /*a570*/  MOV R5, UR18 ;  /* 0x0000001200057c02 */ /* 0x000fce0008000f00 */
.L_x_175:
[----:B-1----:R1:W2:Y:S02]  /*a580*/  SYNCS.PHASECHK.TRANS64.TRYWAIT P0, [R5+URZ+0x1d0], R0 ;  /* 0x0001d000050075a7 */ /* 0x0022a400080011ff */
[----:B--2---:R-:W-:Y:S05]  /*a590*/  @!P0 NANOSLEEP.SYNCS 0x989680 ;  /* 0x009896800000895d */ /* 0x004fea0003900000 */
[----:B------:R-:W2:Y:S02]  /*a5a0*/  @!P0 SYNCS.PHASECHK.TRANS64 P0, [R5+URZ+0x1d0], R0 ;  /* 0x0001d000050085a7 */ /* 0x000ea400080010ff */
[----:B--2---:R-:W-:Y:S05]  /*a5b0*/  @!P0 BRA `(.L_x_175) ;  /* 0xfffffffc00f08947 */ /* 0x004fea000383ffff */
[----:B------:R-:W-:Y:S05]  /*a5c0*/  BRA `(.L_x_176) ;  /* 0xffffff9c00547947 */ /* 0x000fea000383ffff */
.L_x_72:
[----:B-1----:R-:W-:Y:S07]  /*a5d0*/  MOV R0, UR5 ;  /* 0x0000000500007c02 */ /* 0x002fee0008000f00 */
.L_x_177:
[----:B-1----:R1:W2:Y:S02]  /*a5e0*/  SYNCS.PHASECHK.TRANS64.TRYWAIT P0, [R0+URZ], R5 ;  /* 0x00000005000075a7 */ /* 0x0022a400080011ff */
[----:B--2---:R-:W-:Y:S05]  /*a5f0*/  @!P0 NANOSLEEP.SYNCS 0x989680 ;  /* 0x009896800000895d */ /* 0x004fea0003900000 */
[----:B------:R-:W2:Y:S02]  /*a600*/  @!P0 SYNCS.PHASECHK.TRANS64 P0, [R0+URZ], R5 ;  /* 0x00000005000085a7 */ /* 0x000ea400080010ff */
[----:B--2---:R-:W-:Y:S05]  /*a610*/  @!P0 BRA `(.L_x_177) ;  /* 0xfffffffc00f08947 */ /* 0x004fea000383ffff */
[----:B------:R-:W-:Y:S05]  /*a620*/  BRA `(.L_x_71) ;  /* 0xffffff9c00787947 */ /* 0x000fea000383ffff */
.L_x_75:
[----:B------:R-:W-:-:S07]  /*a630*/  MOV R0, UR4 ;  /* 0x0000000400007c02 */ /* 0x000fce0008000f00 */
.L_x_178:
[----:B-1----:R1:W3:Y:S02]  /*a640*/  SYNCS.PHASECHK.TRANS64.TRYWAIT P0, [R0+URZ], R3 ;  /* 0x00000003000075a7 */ /* 0x0022e400080011ff */
[----:B---3--:R-:W-:Y:S05]  /*a650*/  @!P0 NANOSLEEP.SYNCS 0x989680 ;  /* 0x009896800000895d */ /* 0x008fea0003900000 */
[----:B------:R-:W3:Y:S02]  /*a660*/  @!P0 SYNCS.PHASECHK.TRANS64 P0, [R0+URZ], R3 ;  /* 0x00000003000085a7 */ /* 0x000ee400080010ff */
[----:B---3--:R-:W-:Y:S05]  /*a670*/  @!P0 BRA `(.L_x_178) ;  /* 0xfffffffc00f08947 */ /* 0x008fea000383ffff */
[----:B------:R-:W-:Y:S05]  /*a680*/  BRA `(.L_x_179) ;  /* 0xffffffa000207947 */ /* 0x000fea000383ffff */
.L_x_76:
[----:B------:R-:W-:-:S07]  /*a690*/  MOV R0, UR4 ;  /* 0x0000000400007c02 */ /* 0x000fce0008000f00 */
.L_x_180:
[----:B-1----:R1:W2:Y:S02]  /*a6a0*/  SYNCS.PHASECHK.TRANS64.TRYWAIT P0, [R0+URZ], R3 ;  /* 0x00000003000075a7 */ /* 0x0022a400080011ff */
[----:B--2---:R-:W-:Y:S05]  /*a6b0*/  @!P0 NANOSLEEP.SYNCS 0x989680 ;  /* 0x009896800000895d */ /* 0x004fea0003900000 */
[----:B------:R-:W2:Y:S02]  /*a6c0*/  @!P0 SYNCS.PHASECHK.TRANS64 P0, [R0+URZ], R3 ;  /* 0x00000003000085a7 */ /* 0x000ea400080010ff */
[----:B--2---:R-:W-:Y:S05]  /*a6d0*/  @!P0 BRA `(.L_x_180) ;  /* 0xfffffffc00f08947 */ /* 0x004fea000383ffff */
[----:B------:R-:W-:Y:S05]  /*a6e0*/  BRA `(.L_x_181) ;  /* 0xffffffa0002c7947 */ /* 0x000fea000383ffff */
.L_x_81:
[----:B------:R-:W-:Y:S07]  /*a6f0*/  MOV R0, UR22 ;  /* 0x0000001600007c02 */ /* 0x000fee0008000f00 */
.L_x_182:
[----:B-1----:R1:W3:Y:S02]  /*a700*/  SYNCS.PHASECHK.TRANS64.TRYWAIT P0, [R0+URZ+0x1b0], R5 ;  /* 0x0001b005000075a7 */ /* 0x0022e400080011ff */
[----:B---3--:R-:W-:Y:S05]  /*a710*/  @!P0 NANOSLEEP.SYNCS 0x989680 ;  /* 0x009896800000895d */ /* 0x008fea0003900000 */
[----:B------:R-:W3:Y:S02]  /*a720*/  @!P0 SYNCS.PHASECHK.TRANS64 P0, [R0+URZ+0x1b0], R5 ;  /* 0x0001b005000085a7 */ /* 0x000ee400080010ff */
[----:B---3--:R-:W-:Y:S05]  /*a730*/  @!P0 BRA `(.L_x_182) ;  /* 0xfffffffc00f08947 */ /* 0x008fea000383ffff */
[----:B------:R-:W-:Y:S05]  /*a740*/  BRA `(.L_x_183) ;  /* 0xffffffa400787947 */ /* 0x000fea000383ffff */
.L_x_84:
[----:B------:R-:W-:Y:S07]  /*a750*/  MOV R0, UR22 ;  /* 0x0000001600007c02 */ /* 0x000fee0008000f00 */
.L_x_184:
[----:B-1----:R1:W3:Y:S02]  /*a760*/  SYNCS.PHASECHK.TRANS64.TRYWAIT P2, [R0+URZ+0x1a8], R11 ;  /* 0x0001a80b000075a7 */ /* 0x0022e400080411ff */
[----:B---3--:R-:W-:Y:S05]  /*a770*/  @!P2 NANOSLEEP.SYNCS 0x989680 ;  /* 0x009896800000a95d */ /* 0x008fea0003900000 */
[----:B------:R-:W3:Y:S02]  /*a780*/  @!P2 SYNCS.PHASECHK.TRANS64 P2, [R0+URZ+0x1a8], R11 ;  /* 0x0001a80b0000a5a7 */ /* 0x000ee400080410ff */
[----:B---3--:R-:W-:Y:S05]  /*a790*/  @!P2 BRA `(.L_x_184) ;  /* 0xfffffffc00f0a947 */ /* 0x008fea000383ffff */
[----:B------:R-:W-:Y:S05]  /*a7a0*/  BRA `(.L_x_83) ;  /* 0xffffffa800dc7947 */ /* 0x000fea000383ffff */
.L_x_87:
[----:B------:R-:W-:Y:S07]  /*a7b0*/  MOV R2, UR22 ;  /* 0x0000001600027c02 */ /* 0x000fee0008000f00 */
.L_x_185:
[----:B-1----:R1:W3:Y:S02]  /*a7c0*/  SYNCS.PHASECHK.TRANS64.TRYWAIT P1, [R2+URZ+0x190], R9 ;  /* 0x00019009020075a7 */ /* 0x0022e400080211ff */
[----:B---3--:R-:W-:Y:S05]  /*a7d0*/  @!P1 NANOSLEEP.SYNCS 0x989680 ;  /* 0x009896800000995d */ /* 0x008fea0003900000 */
[----:B------:R-:W3:Y:S02]  /*a7e0*/  @!P1 SYNCS.PHASECHK.TRANS64 P1, [R2+URZ+0x190], R9 ;  /* 0x00019009020095a7 */ /* 0x000ee400080210ff */
[----:B---3--:R-:W-:Y:S05]  /*a7f0*/  @!P1 BRA `(.L_x_185) ;  /* 0xfffffffc00f09947 */ /* 0x008fea000383ffff */
[----:B------:R-:W-:Y:S05]  /*a800*/  BRA `(.L_x_186) ;  /* 0xffffffac00907947 */ /* 0x000fea000383ffff */
.L_x_88:
[----:B------:R-:W-:Y:S07]  /*a810*/  MOV R0, UR22 ;  /* 0x0000001600007c02 */ /* 0x000fee0008000f00 */
.L_x_187:
[----:B-1----:R1:W3:Y:S02]  /*a820*/  SYNCS.PHASECHK.TRANS64.TRYWAIT P0, [R0+URZ+0x198], R9 ;  /* 0x00019809000075a7 */ /* 0x0022e400080011ff */
[----:B---3--:R-:W-:Y:S05]  /*a830*/  @!P0 NANOSLEEP.SYNCS 0x989680 ;  /* 0x009896800000895d */ /* 0x008fea0003900000 */
[----:B------:R-:W3:Y:S02]  /*a840*/  @!P0 SYNCS.PHASECHK.TRANS64 P0, [R0+URZ+0x198], R9 ;  /* 0x00019809000085a7 */ /* 0x000ee400080010ff */
[----:B---3--:R-:W-:Y:S05]  /*a850*/  @!P0 BRA `(.L_x_187) ;  /* 0xfffffffc00f08947 */ /* 0x008fea000383ffff */
[----:B------:R-:W-:Y:S05]  /*a860*/  BRA `(.L_x_188) ;  /* 0xffffffac00d87947 */ /* 0x000fea000383ffff */
.L_x_90:
[----:B------:R-:W-:-:S07]  /*a870*/  MOV R0, UR22 ;  /* 0x0000001600007c02 */ /* 0x000fce0008000f00 */
.L_x_189:
[----:B-1----:R1:W3:Y:S02]  /*a880*/  SYNCS.PHASECHK.TRANS64.TRYWAIT P0, [R0+URZ+0x190], R3 ;  /* 0x00019003000075a7 */ /* 0x0022e400080011ff */
[----:B---3--:R-:W-:Y:S05]  /*a890*/  @!P0 NANOSLEEP.SYNCS 0x989680 ;  /* 0x009896800000895d */ /* 0x008fea0003900000 */
[----:B------:R-:W3:Y:S02]  /*a8a0*/  @!P0 SYNCS.PHASECHK.TRANS64 P0, [R0+URZ+0x190], R3 ;  /* 0x00019003000085a7 */ /* 0x000ee400080010ff */
[----:B---3--:R-:W-:Y:S05]  /*a8b0*/  @!P0 BRA `(.L_x_189) ;  /* 0xfffffffc00f08947 */ /* 0x008fea000383ffff */
[----:B------:R-:W-:Y:S05]  /*a8c0*/  BRA `(.L_x_190) ;  /* 0xffffffb0003c7947 */ /* 0x000fea000383ffff */
.L_x_92:
[----:B------:R-:W-:Y:S07]  /*a8d0*/  MOV R0, UR49 ;  /* 0x0000003100007c02 */ /* 0x000fee0008000f00 */
.L_x_191:
[----:B-1----:R1:W2:Y:S02]  /*a8e0*/  SYNCS.PHASECHK.TRANS64.TRYWAIT P0, [R0+URZ+0x1b0], R3 ;  /* 0x0001b003000075a7 */ /* 0x0022a400080011ff */
[----:B--2---:R-:W-:Y:S05]  /*a8f0*/  @!P0 NANOSLEEP.SYNCS 0x989680 ;  /* 0x009896800000895d */ /* 0x004fea0003900000 */
[----:B------:R-:W2:Y:S02]  /*a900*/  @!P0 SYNCS.PHASECHK.TRANS64 P0, [R0+URZ+0x1b0], R3 ;  /* 0x0001b003000085a7 */ /* 0x000ea400080010ff */
[----:B--2---:R-:W-:Y:S05]  /*a910*/  @!P0 BRA `(.L_x_191) ;  /* 0xfffffffc00f08947 */ /* 0x004fea000383ffff */
[----:B------:R-:W-:Y:S05]  /*a920*/  BRA `(.L_x_192) ;  /* 0xffffffb400287947 */ /* 0x000fea000383ffff */
.L_x_103:
[----:B--2---:R2:W3:Y:S02]  /*a930*/  SYNCS.PHASECHK.TRANS64.TRYWAIT P1, [R0+URZ+0x180], R3 ;  /* 0x00018003000075a7 */ /* 0x0044e400080211ff */
[----:B---3--:R-:W-:Y:S05]  /*a940*/  @!P1 NANOSLEEP.SYNCS 0x989680 ;  /* 0x009896800000995d */ /* 0x008fea0003900000 */
[----:B------:R-:W3:Y:S02]  /*a950*/  @!P1 SYNCS.PHASECHK.TRANS64 P1, [R0+URZ+0x180], R3 ;  /* 0x00018003000095a7 */ /* 0x000ee400080210ff */
[----:B---3--:R-:W-:Y:S05]  /*a960*/  @!P1 BRA `(.L_x_103) ;  /* 0xfffffffc00f09947 */ /* 0x008fea000383ffff */
[----:B------:R-:W-:Y:S05]  /*a970*/  BRA `(.L_x_102) ;  /* 0xffffffc400347947 */ /* 0x000fea000383ffff */
.L_x_105:
[----:B------:R1:W1:Y:S02]  /*a980*/  SYNCS.PHASECHK.TRANS64.TRYWAIT P0, [R197+URZ+0x1c0], R4 ;  /* 0x0001c004c50075a7 */ /* 0x00026400080011ff */
[----:B-1----:R-:W-:Y:S05]  /*a990*/  @!P0 NANOSLEEP.SYNCS 0x989680 ;  /* 0x009896800000895d */ /* 0x002fea0003900000 */
[----:B------:R-:W1:Y:S02]  /*a9a0*/  @!P0 SYNCS.PHASECHK.TRANS64 P0, [R197+URZ+0x1c0], R4 ;  /* 0x0001c004c50085a7 */ /* 0x000e6400080010ff */
[----:B-1----:R-:W-:Y:S05]  /*a9b0*/  @!P0 BRA `(.L_x_105) ;  /* 0xfffffffc00f08947 */ /* 0x002fea000383ffff */
[----:B------:R-:W-:Y:S05]  /*a9c0*/  BRA `(.L_x_104) ;  /* 0xffffffc4008c7947 */ /* 0x000fea000383ffff */
.L_x_114:
[----:B---3--:R3:W4:Y:S02]  /*a9d0*/  SYNCS.PHASECHK.TRANS64.TRYWAIT P0, [R207+URZ+0x180], R2 ;  /* 0x00018002cf0075a7 */ /* 0x00872400080011ff */
[----:B----4-:R-:W-:Y:S05]  /*a9e0*/  @!P0 NANOSLEEP.SYNCS 0x989680 ;  /* 0x009896800000895d */ /* 0x010fea0003900000 */
[----:B------:R-:W4:Y:S02]  /*a9f0*/  @!P0 SYNCS.PHASECHK.TRANS64 P0, [R207+URZ+0x180], R2 ;  /* 0x00018002cf0085a7 */ /* 0x000f2400080010ff */
[----:B----4-:R-:W-:Y:S05]  /*aa00*/  @!P0 BRA `(.L_x_114) ;  /* 0xfffffffc00f08947 */ /* 0x010fea000383ffff */
[----:B------:R-:W-:Y:S05]  /*aa10*/  BRA `(.L_x_113) ;  /* 0xffffffd800a87947 */ /* 0x000fea000383ffff */
        .weak           $__internal_0_$__cuda_sm10x_tcgen05_guardrail_trap_col_being_dealloced_not_returned_by_alloc
        .type           $__internal_0_$__cuda_sm10x_tcgen05_guardrail_trap_col_being_dealloced_not_returned_by_alloc,@function
        .size           $__internal_0_$__cuda_sm10x_tcgen05_guardrail_trap_col_being_dealloced_not_returned_by_alloc,($__internal_1_$__cuda_sm10x_tcgen05_guardrail_trap_phase_invalid_during_alloc - $__internal_0_$__cuda_sm10x_tcgen05_guardrail_trap_col_being_dealloced_not_returned_by_alloc)
$__internal_0_$__cuda_sm10x_tcgen05_guardrail_trap_col_being_dealloced_not_returned_by_alloc:
[----:B------:R-:W-:Y:S05]  /*aa20*/  BPT.TRAP 0x1 ;  /* 0x000000040000795c */ /* 0x000fea0000300000 */
[----:B------:R-:W-:-:S04]  /*aa30*/  HFMA2 R3, -RZ, RZ, 0, 0 ;  /* 0x00000000ff037431 */ /* 0x000fc800000001ff */
[----:B------:R-:W-:Y:S05]  /*aa40*/  RET.REL.NODEC R2 `(_ZN7cutlass13device_kernelINS_4conv6kernel13ConvUniversalINS1_16ConvProblemShapeILNS1_8OperatorE0ELi3EEENS1_10collective14CollectiveConvINS1_47MainloopSm100TmaUmmaWarpSpecializedImplicitGemmILS5_0ELi24ELi3ELi1ELi2EN4cute5tupleIJNSA_1CILi1EEESD_SD_EEEEENSB_IJNSC_ILi128EEESG_NSB_IJNSC_ILi32EEEEEEEEENS_12float_e4m3_tESK_NSA_8TiledMMAINSA_8MMA_AtomIJNSA_10MMA_TraitsINSA_19SM100_MMA_F8F6F4_SSEJSK_SK_fSG_SG_NSA_17integral_constantINSA_4UMMA5MajorELSR_0EEESS_NSP_INSQ_7ScaleInELST_0EEESU_EEEEEENSA_6LayoutISE_NSB_IJNSC_ILi0EEESY_SY_EEEEENSB_IJNSA_10UnderscoreES11_S11_EEEEENS7_6detail27Sm100ImplicitGemmTileTraitsINSA_20SM90_TMA_LOAD_IM2COLENSA_14ComposedLayoutINSA_7SwizzleILi1ELi4ELi3EEENSA_18smem_ptr_flag_bitsILi8EEENSX_INSB_IJNSC_ILi8EEESH_EEENSB_IJSH_SD_EEEEEEEvEENS15_INSA_13SM90_TMA_LOADES1G_vEEEENS_8epilogue10collective18CollectiveEpilogueINS1L_23Sm100TmaWarpSpecializedILi2ELi2ELi64ELb0ELb0EEEJSJ_NSB_IJNSX_ISG_SD_EENSX_INSC_ILi64EEESD_EEEEESK_NSB_IJNSB_IJllllEEESD_SY_EEESK_S1V_NS1L_6fusion15FusionCallbacksIS1P_NS1W_17LinearCombinationISK_fSK_fLNS_15FloatRoundStyleE2EEESJ_S1T_JEEENSA_5SM1004TMEM4LOAD26SM100_TMEM_LOAD_32dp32b64xES16_NS17_INS18_ILi2ELi4ELi3EEES1B_NSX_INSB_IJS1C_S1R_EEENSB_IJS1R_SD_EEEEEEENSA_39AutoVectorizingCopyWithAssumedAlignmentILi128EEENSA_21SM90_TMA_STORE_IM2COLES2A_S2C_S2C_EEEvvEEEEvNT_6ParamsE) ;  /* 0xffffff54026c7950 */ /* 0x000fea0003c3ffff */
        .weak           $__internal_1_$__cuda_sm10x_tcgen05_guardrail_trap_phase_invalid_during_alloc
        .type           $__internal_1_$__cuda_sm10x_tcgen05_guardrail_trap_phase_invalid_during_alloc,@function
        .size           $__internal_1_$__cuda_sm10x_tcgen05_guardrail_trap_phase_invalid_during_alloc,($__internal_2_$__cuda_sm10x_tcgen05_guardrail_trap_unallocated_columns_being_dealloced - $__internal_1_$__cuda_sm10x_tcgen05_guardrail_trap_phase_invalid_during_alloc)
$__internal_1_$__cuda_sm10x_tcgen05_guardrail_trap_phase_invalid_during_alloc:
[----:B------:R-:W-:Y:S05]  /*aa50*/  BPT.TRAP 0x1 ;  /* 0x000000040000795c */ /* 0x000fea0000300000 */
[----:B------:R-:W-:-:S04]  /*aa60*/  MOV R3, 0x0 ;  /* 0x0000000000037802 */ /* 0x000fc80000000f00 */
[----:B------:R-:W-:Y:S05]  /*aa70*/  RET.REL.NODEC R2 `(_ZN7cutlass13device_kernelINS_4conv6kernel13ConvUniversalINS1_16ConvProblemShapeILNS1_8OperatorE0ELi3EEENS1_10collective14CollectiveConvINS1_47MainloopSm100TmaUmmaWarpSpecializedImplicitGemmILS5_0ELi24ELi3ELi1ELi2EN4cute5tupleIJNSA_1CILi1EEESD_SD_EEEEENSB_IJNSC_ILi128EEESG_NSB_IJNSC_ILi32EEEEEEEEENS_12float_e4m3_tESK_NSA_8TiledMMAINSA_8MMA_AtomIJNSA_10MMA_TraitsINSA_19SM100_MMA_F8F6F4_SSEJSK_SK_fSG_SG_NSA_17integral_constantINSA_4UMMA5MajorELSR_0EEESS_NSP_INSQ_7ScaleInELST_0EEESU_EEEEEENSA_6LayoutISE_NSB_IJNSC_ILi0EEESY_SY_EEEEENSB_IJNSA_10UnderscoreES11_S11_EEEEENS7_6detail27Sm100ImplicitGemmTileTraitsINSA_20SM90_TMA_LOAD_IM2COLENSA_14ComposedLayoutINSA_7SwizzleILi1ELi4ELi3EEENSA_18smem_ptr_flag_bitsILi8EEENSX_INSB_IJNSC_ILi8EEESH_EEENSB_IJSH_SD_EEEEEEEvEENS15_INSA_13SM90_TMA_LOADES1G_vEEEENS_8epilogue10collective18CollectiveEpilogueINS1L_23Sm100TmaWarpSpecializedILi2ELi2ELi64ELb0ELb0EEEJSJ_NSB_IJNSX_ISG_SD_EENSX_INSC_ILi64EEESD_EEEEESK_NSB_IJNSB_IJllllEEESD_SY_EEESK_S1V_NS1L_6fusion15FusionCallbacksIS1P_NS1W_17LinearCombinationISK_fSK_fLNS_15FloatRoundStyleE2EEESJ_S1T_JEEENSA_5SM1004TMEM4LOAD26SM100_TMEM_LOAD_32dp32b64xES16_NS17_INS18_ILi2ELi4ELi3EEES1B_NSX_INSB_IJS1C_S1R_EEENSB_IJS1R_SD_EEEEEEENSA_39AutoVectorizingCopyWithAssumedAlignmentILi128EEENSA_21SM90_TMA_STORE_IM2COLES2A_S2C_S2C_EEEvvEEEEvNT_6ParamsE) ;  /* 0xffffff5402607950 */ /* 0x000fea0003c3ffff */
        .weak           $__internal_2_$__cuda_sm10x_tcgen05_guardrail_trap_unallocated_columns_being_dealloced
        .type           $__internal_2_$__cuda_sm10x_tcgen05_guardrail_trap_unallocated_columns_being_dealloced,@function
        .size           $__internal_2_$__cuda_sm10x_tcgen05_guardrail_trap_unallocated_columns_being_dealloced,(.L_x_194 - $__internal_2_$__cuda_sm10x_tcgen05_guardrail_trap_unallocated_columns_being_dealloced)
$__internal_2_$__cuda_sm10x_tcgen05_guardrail_trap_unallocated_columns_being_dealloced:
[----:B------:R-:W-:Y:S05]  /*aa80*/  BPT.TRAP 0x1 ;  /* 0x000000040000795c */ /* 0x000fea0000300000 */
[----:B------:R-:W-:-:S04]  /*aa90*/  HFMA2 R3, -RZ, RZ, 0, 0 ;  /* 0x00000000ff037431 */ /* 0x000fc800000001ff */
[----:B------:R-:W-:Y:S05]  /*aaa0*/  RET.REL.NODEC R2 `(_ZN7cutlass13device_kernelINS_4conv6kernel13ConvUniversalINS1_16ConvProblemShapeILNS1_8OperatorE0ELi3EEENS1_10collective14CollectiveConvINS1_47MainloopSm100TmaUmmaWarpSpecializedImplicitGemmILS5_0ELi24ELi3ELi1ELi2EN4cute5tupleIJNSA_1CILi1EEESD_SD_EEEEENSB_IJNSC_ILi128EEESG_NSB_IJNSC_ILi32EEEEEEEEENS_12float_e4m3_tESK_NSA_8TiledMMAINSA_8MMA_AtomIJNSA_10MMA_TraitsINSA_19SM100_MMA_F8F6F4_SSEJSK_SK_fSG_SG_NSA_17integral_constantINSA_4UMMA5MajorELSR_0EEESS_NSP_INSQ_7ScaleInELST_0EEESU_EEEEEENSA_6LayoutISE_NSB_IJNSC_ILi0EEESY_SY_EEEEENSB_IJNSA_10UnderscoreES11_S11_EEEEENS7_6detail27Sm100ImplicitGemmTileTraitsINSA_20SM90_TMA_LOAD_IM2COLENSA_14ComposedLayoutINSA_7SwizzleILi1ELi4ELi3EEENSA_18smem_ptr_flag_bitsILi8EEENSX_INSB_IJNSC_ILi8EEESH_EEENSB_IJSH_SD_EEEEEEEvEENS15_INSA_13SM90_TMA_LOADES1G_vEEEENS_8epilogue10collective18CollectiveEpilogueINS1L_23Sm100TmaWarpSpecializedILi2ELi2ELi64ELb0ELb0EEEJSJ_NSB_IJNSX_ISG_SD_EENSX_INSC_ILi64EEESD_EEEEESK_NSB_IJNSB_IJllllEEESD_SY_EEESK_S1V_NS1L_6fusion15FusionCallbacksIS1P_NS1W_17LinearCombinationISK_fSK_fLNS_15FloatRoundStyleE2EEESJ_S1T_JEEENSA_5SM1004TMEM4LOAD26SM100_TMEM_LOAD_32dp32b64xES16_NS17_INS18_ILi2ELi4ELi3EEES1B_NSX_INSB_IJS1C_S1R_EEENSB_IJS1R_SD_EEEEEEENSA_39AutoVectorizingCopyWithAssumedAlignmentILi128EEENSA_21SM90_TMA_STORE_IM2COLES2A_S2C_S2C_EEEvvEEEEvNT_6ParamsE) ;  /* 0xffffff5402547950 */ /* 0x000fea0003c3ffff */
.L_x_193:
[----:B------:R-:W-:-:S00]  /*aab0*/  BRA `(.L_x_193) ;  /* 0xfffffffc00fc7947 */ /* 0x000fc0000383ffff */
[----:B------:R-:W-:-:S00]  /*aac0*/  NOP ;  /* 0x0000000000007918 */ /* 0x000fc00000000000 */
        /* <DEDUP_REMOVED lines=11> */
.L_x_194:


//--------------------- .nv.global.init           --------------------------
	.section	.nv.global.init,"aw",@progbits
.nv.global.init:
	.type		$str$29,@object
	.size		$str$29,($str$30 - $str$29)
$str$29:
        /*0000*/ 	.byte	0x28, 0x61, 0x64, 0x64, 0x72, 0x65, 0x73, 0x73, 0x20, 0x26, 0x20, 0x6d, 0x61, 0x73, 0x6b, 0x29
        /*0010*/ 	.byte	0x20, 0x3d, 0x3d, 0x20, 0x30, 0x00
	.type		$str$30,@object
	.size		$str$30,($str$28 - $str$30)
$str$30:
        /*0016*/ 	.byte	0x2f, 0x74, 0x6d, 0x70, 0x2f, 0x63, 0x75, 0x74, 0x6c, 0x61, 0x73, 0x73, 0x5f, 0x73, 0x77, 0x65
        /*0026*/ 	.byte	0x65, 0x70, 0x5f, 0x73, 0x72, 0x63, 0x2f, 0x69, 0x6e, 0x63, 0x6c, 0x75, 0x64, 0x65, 0x2f, 0x63
        /*0036*/ 	.byte	0x75, 0x74, 0x65, 0x2f, 0x70, 0x6f, 0x69, 0x6e, 0x74, 0x65, 0x72, 0x5f, 0x66, 0x6c, 0x61, 0x67
        /*0046*/ 	.byte	0x67, 0x65, 0x64, 0x2e, 0x68, 0x70, 0x70, 0x00
	.type		$str$28,@object
	.size		$str$28,($str$27 - $str$28)
$str$28:
        /*004e*/ 	.byte	0x2f, 0x74, 0x6d, 0x70, 0x2f, 0x63, 0x75, 0x74, 0x6c, 0x61, 0x73, 0x73, 0x5f, 0x73, 0x77, 0x65
        /*005e*/ 	.byte	0x65, 0x70, 0x5f, 0x73, 0x72, 0x63, 0x2f, 0x69, 0x6e, 0x63, 0x6c, 0x75, 0x64, 0x65, 0x2f, 0x63
        /*006e*/ 	.byte	0x75, 0x74, 0x65, 0x2f, 0x61, 0x74, 0x6f, 0x6d, 0x2f, 0x63, 0x6f, 0x70, 0x79, 0x5f, 0x74, 0x72
        /*007e*/ 	.byte	0x61, 0x69, 0x74, 0x73, 0x5f, 0x73, 0x6d, 0x31, 0x30, 0x30, 0x2e, 0x68, 0x70, 0x70, 0x00
	.type		$str$27,@object
	.size		$str$27,(__unnamed_1 - $str$27)
$str$27:
        /*008d*/ 	.byte	0x28, 0x28, 0x75, 0x69, 0x6e, 0x74, 0x33, 0x32, 0x5f, 0x74, 0x28, 0x74, 0x68, 0x72, 0x65, 0x61
        /*009d*/ 	.byte	0x64, 0x49, 0x64, 0x78, 0x2e, 0x78, 0x29, 0x20, 0x2f, 0x20, 0x33, 0x32, 0x29, 0x20, 0x25, 0x20
        /*00ad*/ 	.byte	0x34, 0x29, 0x20, 0x3d, 0x3d, 0x20, 0x28, 0x28, 0x28, 0x74, 0x6d, 0x65, 0x6d, 0x5f, 0x61, 0x64
        /*00bd*/ 	.byte	0x64, 0x72, 0x20, 0x3e, 0x3e, 0x20, 0x31, 0x36, 0x29, 0x20, 0x2f, 0x20, 0x33, 0x32, 0x29, 0x20
        /*00cd*/ 	.byte	0x25, 0x20, 0x34, 0x29, 0x00
	.type		__unnamed_1,@object
	.size		__unnamed_1,(__unnamed_2 - __unnamed_1)
__unnamed_1:
        /*00d2*/ 	.byte	0x61, 0x75, 0x74, 0x6f, 0x20, 0x63, 0x75, 0x74, 0x65, 0x3a, 0x3a, 0x61, 0x73, 0x5f, 0x70, 0x6f
        /* <DEDUP_REMOVED lines=24> */
        /*0262*/ 	.byte	0x43, 0x3c, 0x38, 0x31, 0x39, 0x32, 0x3e, 0x3e, 0x3e, 0x3e, 0x5d, 0x00
	.type		__unnamed_2,@object
	.size		__unnamed_2,(.L_2 - __unnamed_2)
__unnamed_2:
        /* <DEDUP_REMOVED lines=42> */
        /*050e*/ 	.byte	0x3e, 0x3e, 0x3e, 0x3e, 0x5d, 0x00
.L_2:


//--------------------- .nv.shared._ZN7cutlass13device_kernelINS_4conv6kernel13ConvUniversalINS1_16ConvProblemShapeILNS1_8OperatorE0ELi3EEENS1_10collective14CollectiveConvINS1_47MainloopSm100TmaUmmaWarpSpecializedImplicitGemmILS5_0ELi24ELi3ELi1ELi2EN4cute5tupleIJNSA_1CILi1EEESD_SD_EEEEENSB_IJNSC_ILi128EEESG_NSB_IJNSC_ILi32EEEEEEEEENS_12float_e4m3_tESK_NSA_8TiledMMAINSA_8MMA_AtomIJNSA_10MMA_TraitsINSA_19SM100_MMA_F8F6F4_SSEJSK_SK_fSG_SG_NSA_17integral_constantINSA_4UMMA5MajorELSR_0EEESS_NSP_INSQ_7ScaleInELST_0EEESU_EEEEEENSA_6LayoutISE_NSB_IJNSC_ILi0EEESY_SY_EEEEENSB_IJNSA_10UnderscoreES11_S11_EEEEENS7_6detail27Sm100ImplicitGemmTileTraitsINSA_20SM90_TMA_LOAD_IM2COLENSA_14ComposedLayoutINSA_7SwizzleILi1ELi4ELi3EEENSA_18smem_ptr_flag_bitsILi8EEENSX_INSB_IJNSC_ILi8EEESH_EEENSB_IJSH_SD_EEEEEEEvEENS15_INSA_13SM90_TMA_LOADES1G_vEEEENS_8epilogue10collective18CollectiveEpilogueINS1L_23Sm100TmaWarpSpecializedILi2ELi2ELi64ELb0ELb0EEEJSJ_NSB_IJNSX_ISG_SD_EENSX_INSC_ILi64EEESD_EEEEESK_NSB_IJNSB_IJllllEEESD_SY_EEESK_S1V_NS1L_6fusion15FusionCallbacksIS1P_NS1W_17LinearCombinationISK_fSK_fLNS_15FloatRoundStyleE2EEESJ_S1T_JEEENSA_5SM1004TMEM4LOAD26SM100_TMEM_LOAD_32dp32b64xES16_NS17_INS18_ILi2ELi4ELi3EEES1B_NSX_INSB_IJS1C_S1R_EEENSB_IJS1R_SD_EEEEEEENSA_39AutoVectorizingCopyWithAssumedAlignmentILi128EEENSA_21SM90_TMA_STORE_IM2COLES2A_S2C_S2C_EEEvvEEEEvNT_6ParamsE --------------------------
	.section	.nv.shared._ZN7cutlass13device_kernelINS_4conv6kernel13ConvUniversalINS1_16ConvProblemShapeILNS1_8OperatorE0ELi3EEENS1_10collective14CollectiveConvINS1_47MainloopSm100TmaUmmaWarpSpecializedImplicitGemmILS5_0ELi24ELi3ELi1ELi2EN4cute5tupleIJNSA_1CILi1EEESD_SD_EEEEENSB_IJNSC_ILi128EEESG_NSB_IJNSC_ILi32EEEEEEEEENS_12float_e4m3_tESK_NSA_8TiledMMAINSA_8MMA_AtomIJNSA_10MMA_TraitsINSA_19SM100_MMA_F8F6F4_SSEJSK_SK_fSG_SG_NSA_17integral_constantINSA_4UMMA5MajorELSR_0EEESS_NSP_INSQ_7ScaleInELST_0EEESU_EEEEEENSA_6LayoutISE_NSB_IJNSC_ILi0EEESY_SY_EEEEENSB_IJNSA_10UnderscoreES11_S11_EEEEENS7_6detail27Sm100ImplicitGemmTileTraitsINSA_20SM90_TMA_LOAD_IM2COLENSA_14ComposedLayoutINSA_7SwizzleILi1ELi4ELi3EEENSA_18smem_ptr_flag_bitsILi8EEENSX_INSB_IJNSC_ILi8EEESH_EEENSB_IJSH_SD_EEEEEEEvEENS15_INSA_13SM90_TMA_LOADES1G_vEEEENS_8epilogue10collective18CollectiveEpilogueINS1L_23Sm100TmaWarpSpecializedILi2ELi2ELi64ELb0ELb0EEEJSJ_NSB_IJNSX_ISG_SD_EENSX_INSC_ILi64EEESD_EEEEESK_NSB_IJNSB_IJllllEEESD_SY_EEESK_S1V_NS1L_6fusion15FusionCallbacksIS1P_NS1W_17LinearCombinationISK_fSK_fLNS_15FloatRoundStyleE2EEESJ_S1T_JEEENSA_5SM1004TMEM4LOAD26SM100_TMEM_LOAD_32dp32b64xES16_NS17_INS18_ILi2ELi4ELi3EEES1B_NSX_INSB_IJS1C_S1R_EEENSB_IJS1R_SD_EEEEEEENSA_39AutoVectorizingCopyWithAssumedAlignmentILi128EEENSA_21SM90_TMA_STORE_IM2COLES2A_S2C_S2C_EEEvvEEEEvNT_6ParamsE,"aw",@nobits
	.sectionflags	@""
	.align	16
	.zero		1024


//--------------------- .nv.shared.reserved.0     --------------------------
	.section	.nv.shared.reserved.0,"aw",@nobits
	.weak		__nv_reservedSMEM_offset_0_alias
	.size		__nv_reservedSMEM_offset_0_alias, 0, 64
	.other		__nv_reservedSMEM_offset_0_alias,@"STO_CUDA_RESERVED_SHARED STV_DEFAULT"
__nv_reservedSMEM_offset_0_alias:
	.zero		0
.nv.shared.reserved.0:
	.zero		64
	.weak		__nv_reservedSMEM_tcgen05_partition
	.type		__nv_reservedSMEM_tcgen05_partition,@object
	.size		__nv_reservedSMEM_tcgen05_partition,(.L_0 - __nv_reservedSMEM_tcgen05_partition)
__nv_reservedSMEM_tcgen05_partition:
	.zero		32
.L_0:


//--------------------- .nv.global                --------------------------
	.section	.nv.global,"aw",@nobits
.nv.global:
	.type		_ZN39_INTERNAL_776de123_4_k_cu_a5bb746e_36544cute1_E,@object
	.size		_ZN39_INTERNAL_776de123_4_k_cu_a5bb746e_36544cute1_E,(_ZN39_INTERNAL_776de123_4_k_cu_a5bb746e_36544cuda3std3__45__cpo6cbeginE - _ZN39_INTERNAL_776de123_4_k_cu_a5bb746e_36544cute1_E)
_ZN39_INTERNAL_776de123_4_k_cu_a5bb746e_36544cute1_E:
	.zero		1
	.type		_ZN39_INTERNAL_776de123_4_k_cu_a5bb746e_36544cuda3std3__45__cpo6cbeginE,@object
	.size		_ZN39_INTERNAL_776de123_4_k_cu_a5bb746e_36544cuda3std3__45__cpo6cbeginE,(_ZN39_INTERNAL_776de123_4_k_cu_a5bb746e_36544cuda3std3__48in_placeE - _ZN39_INTERNAL_776de123_4_k_cu_a5bb746e_36544cuda3std3__45__cpo6cbeginE)
_ZN39_INTERNAL_776de123_4_k_cu_a5bb746e_36544cuda3std3__45__cpo6cbeginE:
	.zero		1
	.type		_ZN39_INTERNAL_776de123_4_k_cu_a5bb746e_36544cuda3std3__48in_placeE,@object
	.size		_ZN39_INTERNAL_776de123_4_k_cu_a5bb746e_36544cuda3std3__48in_placeE,(_ZN39_INTERNAL_776de123_4_k_cu_a5bb746e_36544cuda3std6ranges3__45__cpo9iter_moveE - _ZN39_INTERNAL_776de123_4_k_cu_a5bb746e_36544cuda3std3__48in_placeE)
_ZN39_INTERNAL_776de123_4_k_cu_a5bb746e_36544cuda3std3__48in_placeE:
	.zero		1
	.type		_ZN39_INTERNAL_776de123_4_k_cu_a5bb746e_36544cuda3std6ranges3__45__cpo9iter_moveE,@object
	.size		_ZN39_INTERNAL_776de123_4_k_cu_a5bb746e_36544cuda3std6ranges3__45__cpo9iter_moveE,(_ZN39_INTERNAL_776de123_4_k_cu_a5bb746e_36544cuda3std3__45__cpo5beginE - _ZN39_INTERNAL_776de123_4_k_cu_a5bb746e_36544cuda3std6ranges3__45__cpo9iter_moveE)
_ZN39_INTERNAL_776de123_4_k_cu_a5bb746e_36544cuda3std6ranges3__45__cpo9iter_moveE:
	.zero		1
	.type		_ZN39_INTERNAL_776de123_4_k_cu_a5bb746e_36544cuda3std3__45__cpo5beginE,@object
	.size		_ZN39_INTERNAL_776de123_4_k_cu_a5bb746e_36544cuda3std3__45__cpo5beginE,(_ZN39_INTERNAL_776de123_4_k_cu_a5bb746e_36544cuda3std3__441_GLOBAL__N__776de123_4_k_cu_a5bb746e_36546ignoreE - _ZN39_INTERNAL_776de123_4_k_cu_a5bb746e_36544cuda3std3__45__cpo5beginE)
_ZN39_INTERNAL_776de123_4_k_cu_a5bb746e_36544cuda3std3__45__cpo5beginE:
	.zero		1
	.type		_ZN39_INTERNAL_776de123_4_k_cu_a5bb746e_36544cuda3std3__441_GLOBAL__N__776de123_4_k_cu_a5bb746e_36546ignoreE,@object
	.size		_ZN39_INTERNAL_776de123_4_k_cu_a5bb746e_36544cuda3std3__441_GLOBAL__N__776de123_4_k_cu_a5bb746e_36546ignoreE,(_ZN39_INTERNAL_776de123_4_k_cu_a5bb746e_36544cute7productE - _ZN39_INTERNAL_776de123_4_k_cu_a5bb746e_36544cuda3std3__441_GLOBAL__N__776de123_4_k_cu_a5bb746e_36546ignoreE)
_ZN39_INTERNAL_776de123_4_k_cu_a5bb746e_36544cuda3std3__441_GLOBAL__N__776de123_4_k_cu_a5bb746e_36546ignoreE:
	.zero		1
	.type		_ZN39_INTERNAL_776de123_4_k_cu_a5bb746e_36544cute7productE,@object
	.size		_ZN39_INTERNAL_776de123_4_k_cu_a5bb746e_36544cute7productE,(_ZN39_INTERNAL_776de123_4_k_cu_a5bb746e_36544cuda3std3__45__cpo3endE - _ZN39_INTERNAL_776de123_4_k_cu_a5bb746e_36544cute7productE)
_ZN39_INTERNAL_776de123_4_k_cu_a5bb746e_36544cute7productE:
	.zero		1
	.type		_ZN39_INTERNAL_776de123_4_k_cu_a5bb746e_36544cuda3std3__45__cpo3endE,@object
	.size		_ZN39_INTERNAL_776de123_4_k_cu_a5bb746e_36544cuda3std3__45__cpo3endE,(_ZN39_INTERNAL_776de123_4_k_cu_a5bb746e_36544cuda3std3__419piecewise_constructE - _ZN39_INTERNAL_776de123_4_k_cu_a5bb746e_36544cuda3std3__45__cpo3endE)
_ZN39_INTERNAL_776de123_4_k_cu_a5bb746e_36544cuda3std3__45__cpo3endE:
	.zero		1
	.type		_ZN39_INTERNAL_776de123_4_k_cu_a5bb746e_36544cuda3std3__419piecewise_constructE,@object
	.size		_ZN39_INTERNAL_776de123_4_k_cu_a5bb746e_36544cuda3std3__419piecewise_constructE,(_ZN39_INTERNAL_776de123_4_k_cu_a5bb746e_36544cuda3std3__45__cpo4cendE - _ZN39_INTERNAL_776de123_4_k_cu_a5bb746e_36544cuda3std3__419piecewise_constructE)
_ZN39_INTERNAL_776de123_4_k_cu_a5bb746e_36544cuda3std3__419piecewise_constructE:
	.zero		1
	.type		_ZN39_INTERNAL_776de123_4_k_cu_a5bb746e_36544cuda3std3__45__cpo4cendE,@object
	.size		_ZN39_INTERNAL_776de123_4_k_cu_a5bb746e_36544cuda3std3__45__cpo4cendE,(_ZN39_INTERNAL_776de123_4_k_cu_a5bb746e_36544cuda3std6ranges3__45__cpo4swapE - _ZN39_INTERNAL_776de123_4_k_cu_a5bb746e_36544cuda3std3__45__cpo4cendE)
_ZN39_INTERNAL_776de123_4_k_cu_a5bb746e_36544cuda3std3__45__cpo4cendE:
	.zero		1
	.type		_ZN39_INTERNAL_776de123_4_k_cu_a5bb746e_36544cuda3std6ranges3__45__cpo4swapE,@object
	.size		_ZN39_INTERNAL_776de123_4_k_cu_a5bb746e_36544cuda3std6ranges3__45__cpo4swapE,(.L_10 - _ZN39_INTERNAL_776de123_4_k_cu_a5bb746e_36544cuda3std6ranges3__45__cpo4swapE)
_ZN39_INTERNAL_776de123_4_k_cu_a5bb746e_36544cuda3std6ranges3__45__cpo4swapE:
	.zero		1
.L_10:


//--------------------- .nv.constant0._ZN7cutlass13device_kernelINS_4conv6kernel13ConvUniversalINS1_16ConvProblemShapeILNS1_8OperatorE0ELi3EEENS1_10collective14CollectiveConvINS1_47MainloopSm100TmaUmmaWarpSpecializedImplicitGemmILS5_0ELi24ELi3ELi1ELi2EN4cute5tupleIJNSA_1CILi1EEESD_SD_EEEEENSB_IJNSC_ILi128EEESG_NSB_IJNSC_ILi32EEEEEEEEENS_12float_e4m3_tESK_NSA_8TiledMMAINSA_8MMA_AtomIJNSA_10MMA_TraitsINSA_19SM100_MMA_F8F6F4_SSEJSK_SK_fSG_SG_NSA_17integral_constantINSA_4UMMA5MajorELSR_0EEESS_NSP_INSQ_7ScaleInELST_0EEESU_EEEEEENSA_6LayoutISE_NSB_IJNSC_ILi0EEESY_SY_EEEEENSB_IJNSA_10UnderscoreES11_S11_EEEEENS7_6detail27Sm100ImplicitGemmTileTraitsINSA_20SM90_TMA_LOAD_IM2COLENSA_14ComposedLayoutINSA_7SwizzleILi1ELi4ELi3EEENSA_18smem_ptr_flag_bitsILi8EEENSX_INSB_IJNSC_ILi8EEESH_EEENSB_IJSH_SD_EEEEEEEvEENS15_INSA_13SM90_TMA_LOADES1G_vEEEENS_8epilogue10collective18CollectiveEpilogueINS1L_23Sm100TmaWarpSpecializedILi2ELi2ELi64ELb0ELb0EEEJSJ_NSB_IJNSX_ISG_SD_EENSX_INSC_ILi64EEESD_EEEEESK_NSB_IJNSB_IJllllEEESD_SY_EEESK_S1V_NS1L_6fusion15FusionCallbacksIS1P_NS1W_17LinearCombinationISK_fSK_fLNS_15FloatRoundStyleE2EEESJ_S1T_JEEENSA_5SM1004TMEM4LOAD26SM100_TMEM_LOAD_32dp32b64xES16_NS17_INS18_ILi2ELi4ELi3EEES1B_NSX_INSB_IJS1C_S1R_EEENSB_IJS1R_SD_EEEEEEENSA_39AutoVectorizingCopyWithAssumedAlignmentILi128EEENSA_21SM90_TMA_STORE_IM2COLES2A_S2C_S2C_EEEvvEEEEvNT_6ParamsE --------------------------
	.section	.nv.constant0._ZN7cutlass13device_kernelINS_4conv6kernel13ConvUniversalINS1_16ConvProblemShapeILNS1_8OperatorE0ELi3EEENS1_10collective14CollectiveConvINS1_47MainloopSm100TmaUmmaWarpSpecializedImplicitGemmILS5_0ELi24ELi3ELi1ELi2EN4cute5tupleIJNSA_1CILi1EEESD_SD_EEEEENSB_IJNSC_ILi128EEESG_NSB_IJNSC_ILi32EEEEEEEEENS_12float_e4m3_tESK_NSA_8TiledMMAINSA_8MMA_AtomIJNSA_10MMA_TraitsINSA_19SM100_MMA_F8F6F4_SSEJSK_SK_fSG_SG_NSA_17integral_constantINSA_4UMMA5MajorELSR_0EEESS_NSP_INSQ_7ScaleInELST_0EEESU_EEEEEENSA_6LayoutISE_NSB_IJNSC_ILi0EEESY_SY_EEEEENSB_IJNSA_10UnderscoreES11_S11_EEEEENS7_6detail27Sm100ImplicitGemmTileTraitsINSA_20SM90_TMA_LOAD_IM2COLENSA_14ComposedLayoutINSA_7SwizzleILi1ELi4ELi3EEENSA_18smem_ptr_flag_bitsILi8EEENSX_INSB_IJNSC_ILi8EEESH_EEENSB_IJSH_SD_EEEEEEEvEENS15_INSA_13SM90_TMA_LOADES1G_vEEEENS_8epilogue10collective18CollectiveEpilogueINS1L_23Sm100TmaWarpSpecializedILi2ELi2ELi64ELb0ELb0EEEJSJ_NSB_IJNSX_ISG_SD_EENSX_INSC_ILi64EEESD_EEEEESK_NSB_IJNSB_IJllllEEESD_SY_EEESK_S1V_NS1L_6fusion15FusionCallbacksIS1P_NS1W_17LinearCombinationISK_fSK_fLNS_15FloatRoundStyleE2EEESJ_S1T_JEEENSA_5SM1004TMEM4LOAD26SM100_TMEM_LOAD_32dp32b64xES16_NS17_INS18_ILi2ELi4ELi3EEES1B_NSX_INSB_IJS1C_S1R_EEENSB_IJS1R_SD_EEEEEEENSA_39AutoVectorizingCopyWithAssumedAlignmentILi128EEENSA_21SM90_TMA_STORE_IM2COLES2A_S2C_S2C_EEEvvEEEEvNT_6ParamsE,"a",@progbits
	.sectionflags	@""
	.align	4
.nv.constant0._ZN7cutlass13device_kernelINS_4conv6kernel13ConvUniversalINS1_16ConvProblemShapeILNS1_8OperatorE0ELi3EEENS1_10collective14CollectiveConvINS1_47MainloopSm100TmaUmmaWarpSpecializedImplicitGemmILS5_0ELi24ELi3ELi1ELi2EN4cute5tupleIJNSA_1CILi1EEESD_SD_EEEEENSB_IJNSC_ILi128EEESG_NSB_IJNSC_ILi32EEEEEEEEENS_12float_e4m3_tESK_NSA_8TiledMMAINSA_8MMA_AtomIJNSA_10MMA_TraitsINSA_19SM100_MMA_F8F6F4_SSEJSK_SK_fSG_SG_NSA_17integral_constantINSA_4UMMA5MajorELSR_0EEESS_NSP_INSQ_7ScaleInELST_0EEESU_EEEEEENSA_6LayoutISE_NSB_IJNSC_ILi0EEESY_SY_EEEEENSB_IJNSA_10UnderscoreES11_S11_EEEEENS7_6detail27Sm100ImplicitGemmTileTraitsINSA_20SM90_TMA_LOAD_IM2COLENSA_14ComposedLayoutINSA_7SwizzleILi1ELi4ELi3EEENSA_18smem_ptr_flag_bitsILi8EEENSX_INSB_IJNSC_ILi8EEESH_EEENSB_IJSH_SD_EEEEEEEvEENS15_INSA_13SM90_TMA_LOADES1G_vEEEENS_8epilogue10collective18CollectiveEpilogueINS1L_23Sm100TmaWarpSpecializedILi2ELi2ELi64ELb0ELb0EEEJSJ_NSB_IJNSX_ISG_SD_EENSX_INSC_ILi64EEESD_EEEEESK_NSB_IJNSB_IJllllEEESD_SY_EEESK_S1V_NS1L_6fusion15FusionCallbacksIS1P_NS1W_17LinearCombinationISK_fSK_fLNS_15FloatRoundStyleE2EEESJ_S1T_JEEENSA_5SM1004TMEM4LOAD26SM100_TMEM_LOAD_32dp32b64xES16_NS17_INS18_ILi2ELi4ELi3EEES1B_NSX_INSB_IJS1C_S1R_EEENSB_IJS1R_SD_EEEEEEENSA_39AutoVectorizingCopyWithAssumedAlignmentILi128EEENSA_21SM90_TMA_STORE_IM2COLES2A_S2C_S2C_EEEvvEEEEvNT_6ParamsE:
	.zero		3200


//--------------------- SYMBOLS --------------------------

	.type		.nv.reservedSmem.offset0,@object
	.size		.nv.reservedSmem.offset0,0x4
	.type		.nv.reservedSmem.cap,@object
	.size		.nv.reservedSmem.cap,0x4
	.type		__assertfail,@function
